// auto-generated by cutlass_sweep.gemm — config: {"arch": "sm_90", "cluster_m": 2, "cluster_n": 2, "dtype": "e4m3", "stages": 0, "tile_k": 64, "tile_m": 256, "tile_n": 256}
#include "cutlass/cutlass.h"
#include "cutlass/gemm/collective/collective_builder.hpp"
#include "cutlass/gemm/device/gemm_universal_adapter.h"
#include "cutlass/gemm/kernel/gemm_universal.hpp"
#include "cutlass/epilogue/collective/collective_builder.hpp"

using ElemA = cutlass::float_e4m3_t;
using ElemB = cutlass::float_e4m3_t;
using ElemCD = cutlass::float_e4m3_t;
using Acc  = float;
using TileShape    = cute::Shape<cute::_256, cute::_256, cute::_64>;
using ClusterShape = cute::Shape<cute::_2, cute::_2, cute::_1>;

using CollectiveEpilogue = typename cutlass::epilogue::collective::CollectiveBuilder<
    cutlass::arch::Sm90, cutlass::arch::OpClassTensorOp,
    TileShape, ClusterShape,
    cutlass::epilogue::collective::EpilogueTileAuto,
    Acc, Acc,
    ElemCD, cutlass::layout::RowMajor, 128 / cutlass::sizeof_bits<ElemCD>::value,
    ElemCD, cutlass::layout::RowMajor, 128 / cutlass::sizeof_bits<ElemCD>::value,
    cutlass::epilogue::collective::EpilogueScheduleAuto
  >::CollectiveOp;

using CollectiveMainloop = typename cutlass::gemm::collective::CollectiveBuilder<
    cutlass::arch::Sm90, cutlass::arch::OpClassTensorOp,
    ElemA, cutlass::layout::RowMajor, 128 / cutlass::sizeof_bits<ElemA>::value,
    ElemB, cutlass::layout::ColumnMajor, 128 / cutlass::sizeof_bits<ElemB>::value,
    Acc,
    TileShape, ClusterShape,
    cutlass::gemm::collective::StageCountAutoCarveout<static_cast<int>(sizeof(typename CollectiveEpilogue::SharedStorage))>,
    cutlass::gemm::collective::KernelScheduleAuto
  >::CollectiveOp;

using GemmKernel = cutlass::gemm::kernel::GemmUniversal<
    cute::Shape<int,int,int,int>,
    CollectiveMainloop,
    CollectiveEpilogue
>;
using Gemm = cutlass::gemm::device::GemmUniversalAdapter<GemmKernel>;

// Force the device kernel symbol into the cubin without needing a host main.
auto* _anchor = &cutlass::device_kernel<GemmKernel>;


// ===== COMPILED SASS (sm_90a) =====

	.target	sm_90a

	.elftype	@"ET_EXEC"


//--------------------- .note.nv.tkinfo           --------------------------
	.section	.note.nv.tkinfo,"",@"SHT_NOTE"
	.sectionflags	@"SHF_NOTE_NV_TKINFO"
	.tkinfo
        /*0018*/ 	.word	0x00000002
        /*0030*/ 	.string	""
        /*0030*/ 	.string	"ptxas"
        /*0030*/ 	.string	"Cuda compilation tools, release 13.0, V13.0.88"
        /*0030*/ 	.string	"Build cuda_13.0.r13.0/compiler.36424714_0"
        /*0030*/ 	.string	"-arch sm_90a -m 64 "



//--------------------- .note.nv.cuinfo           --------------------------
	.section	.note.nv.cuinfo,"",@"SHT_NOTE"
	.sectionflags	@"SHF_NOTE_NV_CUINFO"
        /*0018*/ 	.short	0x0002
        /*001a*/ 	.short	0x005a
        /*001c*/ 	.short	0x0082
	.zero		2


//--------------------- .nv.info                  --------------------------
	.section	.nv.info,"",@"SHT_CUDA_INFO"
	.align	4


	//----- nvinfo : EIATTR_REGCOUNT
	.align		4
        /*0000*/ 	.byte	0x04, 0x2f
        /*0002*/ 	.short	(.L_12 - .L_11)
	.align		4
.L_11:
        /*0004*/ 	.word	index@(_ZN7cutlass13device_kernelINS_4gemm6kernel13GemmUniversalIN4cute5tupleIJiiiiEEENS1_10collective13CollectiveMmaINS1_37MainloopSm90TmaGmmaWarpSpecializedFP8ILi7ENS5_IJNS4_1CILi2EEESB_NSA_ILi1EEEEEENS1_35KernelTmaWarpSpecializedCooperativeEEENS5_IJNSA_ILi256EEESG_NSA_ILi64EEEEEENS_12float_e4m3_tENS5_IJlSC_lEEESJ_SK_NS4_8TiledMMAINS4_8MMA_AtomIJNS4_4SM904GMMA31MMA_64x256x32_F32E4M3E4M3_SS_TNILNSO_7ScaleInE1ELSQ_1EEEEEENS4_6LayoutINS5_IJSB_SC_SC_EEENS5_IJSC_NSA_ILi0EEESV_EEEEENS5_IJNS4_10UnderscoreESY_SY_EEEEENS4_23SM90_TMA_LOAD_MULTICASTENS4_14ComposedLayoutINS4_7SwizzleILi2ELi4ELi3EEENS4_18smem_ptr_flag_bitsILi8EEENST_INS5_IJNSA_ILi8EEESH_EEENS5_IJSH_SC_EEEEEEEvNS4_8identityES11_S1B_vS1C_EENS_8epilogue10collective6detail29Sm90TmaWarpSpecializedAdapterINS1F_15DefaultEpilogueISJ_SK_SK_NS1E_6thread17LinearCombinationISJ_Li1EffLNS1J_9ScaleType4KindE0ELNS_15FloatRoundStyleE2ESJ_EENS1_15EpilogueDefaultEEEEEvvEEEEvNT_6ParamsE)
        /*0008*/ 	.word	0x000000a8


	//----- nvinfo : EIATTR_FRAME_SIZE
	.align		4
.L_12:
        /*000c*/ 	.byte	0x04, 0x11
        /*000e*/ 	.short	(.L_14 - .L_13)
	.align		4
.L_13:
        /*0010*/ 	.word	index@(_ZN7cutlass13device_kernelINS_4gemm6kernel13GemmUniversalIN4cute5tupleIJiiiiEEENS1_10collective13CollectiveMmaINS1_37MainloopSm90TmaGmmaWarpSpecializedFP8ILi7ENS5_IJNS4_1CILi2EEESB_NSA_ILi1EEEEEENS1_35KernelTmaWarpSpecializedCooperativeEEENS5_IJNSA_ILi256EEESG_NSA_ILi64EEEEEENS_12float_e4m3_tENS5_IJlSC_lEEESJ_SK_NS4_8TiledMMAINS4_8MMA_AtomIJNS4_4SM904GMMA31MMA_64x256x32_F32E4M3E4M3_SS_TNILNSO_7ScaleInE1ELSQ_1EEEEEENS4_6LayoutINS5_IJSB_SC_SC_EEENS5_IJSC_NSA_ILi0EEESV_EEEEENS5_IJNS4_10UnderscoreESY_SY_EEEEENS4_23SM90_TMA_LOAD_MULTICASTENS4_14ComposedLayoutINS4_7SwizzleILi2ELi4ELi3EEENS4_18smem_ptr_flag_bitsILi8EEENST_INS5_IJNSA_ILi8EEESH_EEENS5_IJSH_SC_EEEEEEEvNS4_8identityES11_S1B_vS1C_EENS_8epilogue10collective6detail29Sm90TmaWarpSpecializedAdapterINS1F_15DefaultEpilogueISJ_SK_SK_NS1E_6thread17LinearCombinationISJ_Li1EffLNS1J_9ScaleType4KindE0ELNS_15FloatRoundStyleE2ESJ_EENS1_15EpilogueDefaultEEEEEvvEEEEvNT_6ParamsE)
        /*0014*/ 	.word	0x00000878


	//----- nvinfo : EIATTR_MIN_STACK_SIZE
	.align		4
.L_14:
        /*0018*/ 	.byte	0x04, 0x12
        /*001a*/ 	.short	(.L_16 - .L_15)
	.align		4
.L_15:
        /*001c*/ 	.word	index@(_ZN7cutlass13device_kernelINS_4gemm6kernel13GemmUniversalIN4cute5tupleIJiiiiEEENS1_10collective13CollectiveMmaINS1_37MainloopSm90TmaGmmaWarpSpecializedFP8ILi7ENS5_IJNS4_1CILi2EEESB_NSA_ILi1EEEEEENS1_35KernelTmaWarpSpecializedCooperativeEEENS5_IJNSA_ILi256EEESG_NSA_ILi64EEEEEENS_12float_e4m3_tENS5_IJlSC_lEEESJ_SK_NS4_8TiledMMAINS4_8MMA_AtomIJNS4_4SM904GMMA31MMA_64x256x32_F32E4M3E4M3_SS_TNILNSO_7ScaleInE1ELSQ_1EEEEEENS4_6LayoutINS5_IJSB_SC_SC_EEENS5_IJSC_NSA_ILi0EEESV_EEEEENS5_IJNS4_10UnderscoreESY_SY_EEEEENS4_23SM90_TMA_LOAD_MULTICASTENS4_14ComposedLayoutINS4_7SwizzleILi2ELi4ELi3EEENS4_18smem_ptr_flag_bitsILi8EEENST_INS5_IJNSA_ILi8EEESH_EEENS5_IJSH_SC_EEEEEEEvNS4_8identityES11_S1B_vS1C_EENS_8epilogue10collective6detail29Sm90TmaWarpSpecializedAdapterINS1F_15DefaultEpilogueISJ_SK_SK_NS1E_6thread17LinearCombinationISJ_Li1EffLNS1J_9ScaleType4KindE0ELNS_15FloatRoundStyleE2ESJ_EENS1_15EpilogueDefaultEEEEEvvEEEEvNT_6ParamsE)
        /*0020*/ 	.word	0x00000878
.L_16:


//--------------------- .nv.compat                --------------------------
	.section	.nv.compat,"",@"SHT_CUDA_COMPAT_INFO"
	.align	4
        /*0000*/ 	.byte	0x02, 0x09, 0x01, 0x00, 0x02, 0x02, 0x04, 0x00, 0x02, 0x05, 0x05, 0x00, 0x03, 0x07, 0x01, 0x01
        /*0010*/ 	.byte	0x02, 0x03, 0x01, 0x00, 0x02, 0x06, 0x01, 0x00, 0x04, 0x0b, 0x08, 0x00, 0x00, 0x00, 0x00, 0x00
        /*0020*/ 	.byte	0x00, 0x00, 0x00, 0x00


//--------------------- .nv.info._ZN7cutlass13device_kernelINS_4gemm6kernel13GemmUniversalIN4cute5tupleIJiiiiEEENS1_10collective13CollectiveMmaINS1_37MainloopSm90TmaGmmaWarpSpecializedFP8ILi7ENS5_IJNS4_1CILi2EEESB_NSA_ILi1EEEEEENS1_35KernelTmaWarpSpecializedCooperativeEEENS5_IJNSA_ILi256EEESG_NSA_ILi64EEEEEENS_12float_e4m3_tENS5_IJlSC_lEEESJ_SK_NS4_8TiledMMAINS4_8MMA_AtomIJNS4_4SM904GMMA31MMA_64x256x32_F32E4M3E4M3_SS_TNILNSO_7ScaleInE1ELSQ_1EEEEEENS4_6LayoutINS5_IJSB_SC_SC_EEENS5_IJSC_NSA_ILi0EEESV_EEEEENS5_IJNS4_10UnderscoreESY_SY_EEEEENS4_23SM90_TMA_LOAD_MULTICASTENS4_14ComposedLayoutINS4_7SwizzleILi2ELi4ELi3EEENS4_18smem_ptr_flag_bitsILi8EEENST_INS5_IJNSA_ILi8EEESH_EEENS5_IJSH_SC_EEEEEEEvNS4_8identityES11_S1B_vS1C_EENS_8epilogue10collective6detail29Sm90TmaWarpSpecializedAdapterINS1F_15DefaultEpilogueISJ_SK_SK_NS1E_6thread17LinearCombinationISJ_Li1EffLNS1J_9ScaleType4KindE0ELNS_15FloatRoundStyleE2ESJ_EENS1_15EpilogueDefaultEEEEEvvEEEEvNT_6ParamsE --------------------------
	.section	.nv.info._ZN7cutlass13device_kernelINS_4gemm6kernel13GemmUniversalIN4cute5tupleIJiiiiEEENS1_10collective13CollectiveMmaINS1_37MainloopSm90TmaGmmaWarpSpecializedFP8ILi7ENS5_IJNS4_1CILi2EEESB_NSA_ILi1EEEEEENS1_35KernelTmaWarpSpecializedCooperativeEEENS5_IJNSA_ILi256EEESG_NSA_ILi64EEEEEENS_12float_e4m3_tENS5_IJlSC_lEEESJ_SK_NS4_8TiledMMAINS4_8MMA_AtomIJNS4_4SM904GMMA31MMA_64x256x32_F32E4M3E4M3_SS_TNILNSO_7ScaleInE1ELSQ_1EEEEEENS4_6LayoutINS5_IJSB_SC_SC_EEENS5_IJSC_NSA_ILi0EEESV_EEEEENS5_IJNS4_10UnderscoreESY_SY_EEEEENS4_23SM90_TMA_LOAD_MULTICASTENS4_14ComposedLayoutINS4_7SwizzleILi2ELi4ELi3EEENS4_18smem_ptr_flag_bitsILi8EEENST_INS5_IJNSA_ILi8EEESH_EEENS5_IJSH_SC_EEEEEEEvNS4_8identityES11_S1B_vS1C_EENS_8epilogue10collective6detail29Sm90TmaWarpSpecializedAdapterINS1F_15DefaultEpilogueISJ_SK_SK_NS1E_6thread17LinearCombinationISJ_Li1EffLNS1J_9ScaleType4KindE0ELNS_15FloatRoundStyleE2ESJ_EENS1_15EpilogueDefaultEEEEEvvEEEEvNT_6ParamsE,"",@"SHT_CUDA_INFO"
	.sectionflags	@""
	.align	4


	//----- nvinfo : EIATTR_CUDA_API_VERSION
	.align		4
        /*0000*/ 	.byte	0x04, 0x37
        /*0002*/ 	.short	(.L_18 - .L_17)
.L_17:
        /*0004*/ 	.word	0x00000082


	//----- nvinfo : EIATTR_KPARAM_INFO
	.align		4
.L_18:
        /*0008*/ 	.byte	0x04, 0x17
        /*000a*/ 	.short	(.L_20 - .L_19)
.L_19:
        /*000c*/ 	.word	0x00000000
        /*0010*/ 	.short	0x0000
        /*0012*/ 	.short	0x0070
        /*0014*/ 	.byte	0x00, 0xf0, 0x01, 0x10


	//----- nvinfo : EIATTR_SPARSE_MMA_MASK
	.align		4
.L_20:
        /*0018*/ 	.byte	0x03, 0x50
        /*001a*/ 	.short	0x0000


	//----- nvinfo : EIATTR_MAXREG_COUNT
	.align		4
        /*001c*/ 	.byte	0x03, 0x1b
        /*001e*/ 	.short	0x00a8


	//----- nvinfo : EIATTR_NUM_BARRIERS
	.align		4
        /*0020*/ 	.byte	0x02, 0x4c
        /*0022*/ 	.byte	0x01
	.zero		1


	//----- nvinfo : EIATTR_ANNOTATIONS
	.align		4
        /*0024*/ 	.byte	0x04, 0x55
        /*0026*/ 	.short	(.L_22 - .L_21)


	//   ....[0]....
.L_21:
        /*0028*/ 	.word	0x00000001
        /*002c*/ 	.byte	0x90, 0x07, 0x00, 0x00, 0x01, 0x00, 0x00, 0x00, 0x60, 0x08, 0x00, 0x00, 0x01, 0x00, 0x00, 0x00
        /* <DEDUP_REMOVED lines=1583> */
        /*632c*/ 	.byte	0xc0, 0x57, 0x02, 0x00


	//----- nvinfo : EIATTR_MERCURY_ISA_VERSION
	.align		4
.L_22:
        /*6330*/ 	.byte	0x03, 0x5f
        /*6332*/ 	.short	0x0101


	//----- nvinfo : EIATTR_INT_WARP_WIDE_INSTR_OFFSETS
	.align		4
        /*6334*/ 	.byte	0x04, 0x31
        /*6336*/ 	.short	(.L_24 - .L_23)


	//   ....[0]....
.L_23:
        /*6338*/ 	.word	0x000005b0


	//   ....[1]....
        /*633c*/ 	.word	0x000005d0


	//   ....[2]....
        /*6340*/ 	.word	0x00000730


	//----- nvinfo : EIATTR_COOP_GROUP_MASK_REGIDS
	.align		4
.L_24:
        /*6344*/ 	.byte	0x04, 0x29
        /*6346*/ 	.short	(.L_26 - .L_25)


	//   ....[0]....
.L_25:
        /*6348*/ 	.word	0xffffffff


	//   ....[1]....
        /*634c*/ 	.word	0xffffffff


	//   ....[2]....
        /*6350*/ 	.word	0xffffffff


	//   ....[3]....
        /*6354*/ 	.word	0xffffffff


	//   ....[4]....
        /*6358*/ 	.word	0xffffffff


	//   ....[5]....
        /*635c*/ 	.word	0xffffffff


	//----- nvinfo : EIATTR_COOP_GROUP_INSTR_OFFSETS
	.align		4
.L_26:
        /*6360*/ 	.byte	0x04, 0x28
        /*6362*/ 	.short	(.L_28 - .L_27)


	//   ....[0]....
.L_27:
        /*6364*/ 	.word	0x00000070


	//   ....[1]....
        /*6368*/ 	.word	0x00000080


	//   ....[2]....
        /*636c*/ 	.word	0x000001a0


	//   ....[3]....
        /*6370*/ 	.word	0x00000420


	//   ....[4]....
        /*6374*/ 	.word	0x000008a0


	//   ....[5]....
        /*6378*/ 	.word	0x000029f0


	//----- nvinfo : EIATTR_REG_RECONFIG
	.align		4
.L_28:
        /*637c*/ 	.byte	0x01, 0x54
	.zero		2


	//----- nvinfo : EIATTR_MBARRIER_INSTR_OFFSETS
	.align		4
        /*6380*/ 	.byte	0x04, 0x39
        /*6382*/ 	.short	(.L_30 - .L_29)


	//   ....[0]....
.L_29:
        /*6384*/ 	.word	0x00000320
        /*6388*/ 	.word	0x000000ff
        /*638c*/ 	.word	0x00000000
        /*6390*/ 	.short	0x0100
        /*6392*/ 	.byte	0x09
	.zero		1


	//   ....[1]....
        /*6394*/ 	.word	0x00000330
        /*6398*/ 	.word	0x000000ff
        /*639c*/ 	.word	0x00000038
        /*63a0*/ 	.short	0x0100
        /*63a2*/ 	.byte	0x09
	.zero		1


	//   ....[2]....
        /*63a4*/ 	.word	0x00000340
        /*63a8*/ 	.word	0x000000ff
        /*63ac*/ 	.word	0x00000008
        /*63b0*/ 	.short	0x0100
        /*63b2*/ 	.byte	0x09
	.zero		1


	//   ....[3]....
        /*63b4*/ 	.word	0x00000350
        /*63b8*/ 	.word	0x000000ff
        /*63bc*/ 	.word	0x00000040
        /*63c0*/ 	.short	0x0100
        /*63c2*/ 	.byte	0x09
	.zero		1


	//   ....[4]....
        /*63c4*/ 	.word	0x00000360
        /*63c8*/ 	.word	0x000000ff
        /*63cc*/ 	.word	0x00000010
        /*63d0*/ 	.short	0x0100
        /*63d2*/ 	.byte	0x09
	.zero		1


	//   ....[5]....
        /*63d4*/ 	.word	0x00000370
        /*63d8*/ 	.word	0x000000ff
        /*63dc*/ 	.word	0x00000048
        /*63e0*/ 	.short	0x0100
        /*63e2*/ 	.byte	0x09
	.zero		1


	//   ....[6]....
        /*63e4*/ 	.word	0x00000380
        /*63e8*/ 	.word	0x000000ff
        /*63ec*/ 	.word	0x00000018
        /*63f0*/ 	.short	0x0100
        /*63f2*/ 	.byte	0x09
	.zero		1


	//   ....[7]....
        /*63f4*/ 	.word	0x00000390
        /*63f8*/ 	.word	0x000000ff
        /*63fc*/ 	.word	0x00000050
        /*6400*/ 	.short	0x0100
        /*6402*/ 	.byte	0x09
	.zero		1


	//   ....[8]....
        /*6404*/ 	.word	0x000003a0
        /*6408*/ 	.word	0x000000ff
        /*640c*/ 	.word	0x00000020
        /*6410*/ 	.short	0x0100
        /*6412*/ 	.byte	0x09
	.zero		1


	//   ....[9]....
        /*6414*/ 	.word	0x000003b0
        /*6418*/ 	.word	0x000000ff
        /*641c*/ 	.word	0x00000058
        /*6420*/ 	.short	0x0100
        /*6422*/ 	.byte	0x09
	.zero		1


	//   ....[10]....
        /*6424*/ 	.word	0x000003c0
        /*6428*/ 	.word	0x000000ff
        /*642c*/ 	.word	0x00000028
        /*6430*/ 	.short	0x0100
        /*6432*/ 	.byte	0x09
	.zero		1


	//   ....[11]....
        /*6434*/ 	.word	0x000003d0
        /*6438*/ 	.word	0x000000ff
        /*643c*/ 	.word	0x00000060
        /*6440*/ 	.short	0x0100
        /*6442*/ 	.byte	0x09
	.zero		1


	//   ....[12]....
        /*6444*/ 	.word	0x000003e0
        /*6448*/ 	.word	0x000000ff
        /*644c*/ 	.word	0x00000030
        /*6450*/ 	.short	0x0100
        /*6452*/ 	.byte	0x09
	.zero		1


	//   ....[13]....
        /*6454*/ 	.word	0x000003f0
        /*6458*/ 	.word	0x000000ff
        /*645c*/ 	.word	0x00000068
        /*6460*/ 	.short	0x0100
        /*6462*/ 	.byte	0x09
	.zero		1


	//   ....[14]....
        /*6464*/ 	.word	0x000007c0
        /*6468*/ 	.word	0x000000ff
        /*646c*/ 	.word	0x00000080
        /*6470*/ 	.short	0x0100
        /*6472*/ 	.byte	0x06
	.zero		1


	//   ....[15]....
        /*6474*/ 	.word	0x00000840
        /*6478*/ 	.word	0x000000ff
        /*647c*/ 	.word	0x00000088
        /*6480*/ 	.short	0x0100
        /*6482*/ 	.byte	0x06
	.zero		1


	//   ....[16]....
        /*6484*/ 	.word	0x00002df0
        /*6488*/ 	.word	0x000000ff
        /*648c*/ 	.word	0x00000000
        /*6490*/ 	.short	0x010a
        /*6492*/ 	.byte	0x06
	.zero		1


	//   ....[17]....
        /*6494*/ 	.word	0x00002e30
        /*6498*/ 	.word	0x000000ff
        /*649c*/ 	.word	0x00000000
        /*64a0*/ 	.short	0x010a
        /*64a2*/ 	.byte	0x06
	.zero		1


	//   ....[18]....
        /*64a4*/ 	.word	0x000071a0
        /*64a8*/ 	.word	0x000000ff
        /*64ac*/ 	.word	0x00000000
        /*64b0*/ 	.short	0x010a
        /*64b2*/ 	.byte	0x10
	.zero		1


	//   ....[19]....
        /*64b4*/ 	.word	0x000071e0
        /*64b8*/ 	.word	0x000000ff
        /*64bc*/ 	.word	0x00000000
        /*64c0*/ 	.short	0x010a
        /*64c2*/ 	.byte	0x10
	.zero		1


	//   ....[20]....
        /*64c4*/ 	.word	0x0000d170
        /*64c8*/ 	.word	0x00000002
        /*64cc*/ 	.word	0x00000000
        /*64d0*/ 	.short	0x0101
        /*64d2*/ 	.byte	0x3f
	.zero		1


	//   ....[21]....
        /*64d4*/ 	.word	0x00010c80
        /*64d8*/ 	.word	0x00000000
        /*64dc*/ 	.word	0x00000000
        /*64e0*/ 	.short	0x0101
        /*64e2*/ 	.byte	0x3f
	.zero		1


	//   ....[22]....
        /*64e4*/ 	.word	0x00024800
        /*64e8*/ 	.word	0x0000000c
        /*64ec*/ 	.word	0x00000038
        /*64f0*/ 	.short	0x010a
        /*64f2*/ 	.byte	0x3f
	.zero		1


	//   ....[23]....
        /*64f4*/ 	.word	0x00024bf0
        /*64f8*/ 	.word	0x00000003
        /*64fc*/ 	.word	0x00000088
        /*6500*/ 	.short	0x0101
        /*6502*/ 	.byte	0x3f
	.zero		1


	//   ....[24]....
        /*6504*/ 	.word	0x00025350
        /*6508*/ 	.word	0x00000003
        /*650c*/ 	.word	0x00000000
        /*6510*/ 	.short	0x010a
        /*6512*/ 	.byte	0x3f
	.zero		1


	//   ....[25]....
        /*6514*/ 	.word	0x000253e0
        /*6518*/ 	.word	0x00000003
        /*651c*/ 	.word	0x00000000
        /*6520*/ 	.short	0x010a
        /*6522*/ 	.byte	0x3f
	.zero		1


	//   ....[26]....
        /*6524*/ 	.word	0x00025470
        /*6528*/ 	.word	0x00000003
        /*652c*/ 	.word	0x00000000
        /*6530*/ 	.short	0x010a
        /*6532*/ 	.byte	0x3f
	.zero		1


	//   ....[27]....
        /*6534*/ 	.word	0x00025500
        /*6538*/ 	.word	0x00000003
        /*653c*/ 	.word	0x00000000
        /*6540*/ 	.short	0x010a
        /*6542*/ 	.byte	0x3f
	.zero		1


	//   ....[28]....
        /*6544*/ 	.word	0x00025590
        /*6548*/ 	.word	0x00000003
        /*654c*/ 	.word	0x00000000
        /*6550*/ 	.short	0x010a
        /*6552*/ 	.byte	0x3f
	.zero		1


	//   ....[29]....
        /*6554*/ 	.word	0x00025620
        /*6558*/ 	.word	0x00000003
        /*655c*/ 	.word	0x00000000
        /*6560*/ 	.short	0x010a
        /*6562*/ 	.byte	0x3f
	.zero		1


	//   ....[30]....
        /*6564*/ 	.word	0x000256b0
        /*6568*/ 	.word	0x00000003
        /*656c*/ 	.word	0x00000000
        /*6570*/ 	.short	0x010a
        /*6572*/ 	.byte	0x3f
	.zero		1


	//   ....[31]....
        /*6574*/ 	.word	0x00025720
        /*6578*/ 	.word	0x00000003
        /*657c*/ 	.word	0x00000000
        /*6580*/ 	.short	0x010a
        /*6582*/ 	.byte	0x3f
	.zero		1


	//   ....[32]....
        /*6584*/ 	.word	0x00025790
        /*6588*/ 	.word	0x00000000
        /*658c*/ 	.word	0x00000000
        /*6590*/ 	.short	0x010a
        /*6592*/ 	.byte	0x3f
	.zero		1


	//   ....[33]....
        /*6594*/ 	.word	0x00025870
        /*6598*/ 	.word	0x0000000c
        /*659c*/ 	.word	0x00000038
        /*65a0*/ 	.short	0x010a
        /*65a2*/ 	.byte	0x3f
	.zero		1


	//   ....[34]....
        /*65a4*/ 	.word	0x00025940
        /*65a8*/ 	.word	0x00000003
        /*65ac*/ 	.word	0x00000000
        /*65b0*/ 	.short	0x010a
        /*65b2*/ 	.byte	0x3f
	.zero		1


	//   ....[35]....
        /*65b4*/ 	.word	0x00025990
        /*65b8*/ 	.word	0x00000003
        /*65bc*/ 	.word	0x00000000
        /*65c0*/ 	.short	0x010a
        /*65c2*/ 	.byte	0x3f
	.zero		1


	//   ....[36]....
        /*65c4*/ 	.word	0x000259e0
        /*65c8*/ 	.word	0x00000003
        /*65cc*/ 	.word	0x00000000
        /*65d0*/ 	.short	0x010a
        /*65d2*/ 	.byte	0x3f
	.zero		1


	//   ....[37]....
        /*65d4*/ 	.word	0x00025a30
        /*65d8*/ 	.word	0x00000003
        /*65dc*/ 	.word	0x00000000
        /*65e0*/ 	.short	0x010a
        /*65e2*/ 	.byte	0x3f
	.zero		1


	//   ....[38]....
        /*65e4*/ 	.word	0x00025a80
        /*65e8*/ 	.word	0x00000003
        /*65ec*/ 	.word	0x00000000
        /*65f0*/ 	.short	0x010a
        /*65f2*/ 	.byte	0x3f
	.zero		1


	//   ....[39]....
        /*65f4*/ 	.word	0x00025ad0
        /*65f8*/ 	.word	0x00000003
        /*65fc*/ 	.word	0x00000000
        /*6600*/ 	.short	0x010a
        /*6602*/ 	.byte	0x3f
	.zero		1


	//----- nvinfo : EIATTR_NUM_MBARRIERS
	.align		4
.L_30:
        /*6604*/ 	.byte	0x03, 0x38
        /*6606*/ 	.short	0x0010


	//----- nvinfo : EIATTR_EXIT_INSTR_OFFSETS
	.align		4
        /*6608*/ 	.byte	0x04, 0x1c
        /*660a*/ 	.short	(.L_32 - .L_31)


	//   ....[0]....
.L_31:
        /*660c*/ 	.word	0x00000a30


	//   ....[1]....
        /*6610*/ 	.word	0x000012d0


	//   ....[2]....
        /*6614*/ 	.word	0x00023e10


	//   ....[3]....
        /*6618*/ 	.word	0x000243b0


	//   ....[4]....
        /*661c*/ 	.word	0x00025700


	//----- nvinfo : EIATTR_MAX_THREADS
	.align		4
.L_32:
        /*6620*/ 	.byte	0x04, 0x05
        /*6622*/ 	.short	(.L_34 - .L_33)
.L_33:
        /*6624*/ 	.word	0x00000180
        /*6628*/ 	.word	0x00000001
        /*662c*/ 	.word	0x00000001


	//----- nvinfo : EIATTR_CRS_STACK_SIZE
	.align		4
.L_34:
        /*6630*/ 	.byte	0x04, 0x1e
        /*6632*/ 	.short	(.L_36 - .L_35)
.L_35:
        /*6634*/ 	.word	0x00000000


	//----- nvinfo : EIATTR_CBANK_PARAM_SIZE
	.align		4
.L_36:
        /*6638*/ 	.byte	0x03, 0x19
        /*663a*/ 	.short	0x0470


	//----- nvinfo : EIATTR_PARAM_CBANK
	.align		4
        /*663c*/ 	.byte	0x04, 0x0a
        /*663e*/ 	.short	(.L_38 - .L_37)
	.align		4
.L_37:
        /*6640*/ 	.word	index@(.nv.constant0._ZN7cutlass13device_kernelINS_4gemm6kernel13GemmUniversalIN4cute5tupleIJiiiiEEENS1_10collective13CollectiveMmaINS1_37MainloopSm90TmaGmmaWarpSpecializedFP8ILi7ENS5_IJNS4_1CILi2EEESB_NSA_ILi1EEEEEENS1_35KernelTmaWarpSpecializedCooperativeEEENS5_IJNSA_ILi256EEESG_NSA_ILi64EEEEEENS_12float_e4m3_tENS5_IJlSC_lEEESJ_SK_NS4_8TiledMMAINS4_8MMA_AtomIJNS4_4SM904GMMA31MMA_64x256x32_F32E4M3E4M3_SS_TNILNSO_7ScaleInE1ELSQ_1EEEEEENS4_6LayoutINS5_IJSB_SC_SC_EEENS5_IJSC_NSA_ILi0EEESV_EEEEENS5_IJNS4_10UnderscoreESY_SY_EEEEENS4_23SM90_TMA_LOAD_MULTICASTENS4_14ComposedLayoutINS4_7SwizzleILi2ELi4ELi3EEENS4_18smem_ptr_flag_bitsILi8EEENST_INS5_IJNSA_ILi8EEESH_EEENS5_IJSH_SC_EEEEEEEvNS4_8identityES11_S1B_vS1C_EENS_8epilogue10collective6detail29Sm90TmaWarpSpecializedAdapterINS1F_15DefaultEpilogueISJ_SK_SK_NS1E_6thread17LinearCombinationISJ_Li1EffLNS1J_9ScaleType4KindE0ELNS_15FloatRoundStyleE2ESJ_EENS1_15EpilogueDefaultEEEEEvvEEEEvNT_6ParamsE)
        /*6644*/ 	.short	0x0210
        /*6646*/ 	.short	0x0470


	//----- nvinfo : EIATTR_SW_WAR
	.align		4
.L_38:
        /*6648*/ 	.byte	0x04, 0x36
        /*664a*/ 	.short	(.L_40 - .L_39)
.L_39:
        /*664c*/ 	.word	0x00000008
.L_40:


//--------------------- .nv.callgraph             --------------------------
	.section	.nv.callgraph,"",@"SHT_CUDA_CALLGRAPH"
	.align	4
	.sectionentsize	8
	.align		4
        /*0000*/ 	.word	0x00000000
	.align		4
        /*0004*/ 	.word	0xffffffff
	.align		4
        /*0008*/ 	.word	0x00000000
	.align		4
        /*000c*/ 	.word	0xfffffffe
	.align		4
        /*0010*/ 	.word	0x00000000
	.align		4
        /*0014*/ 	.word	0xfffffffd
	.align		4
        /*0018*/ 	.word	0x00000000
	.align		4
        /*001c*/ 	.word	0xfffffffc


//--------------------- .nv.constant4             --------------------------
	.section	.nv.constant4,"a",@progbits
	.align	8
	.align		8
.nv.constant4:
        /*0000*/ 	.dword	_ZN39_INTERNAL_92102994_4_k_cu_5590d361_51254cuda3std3__45__cpo5beginE
	.align		8
        /*0008*/ 	.dword	_ZN39_INTERNAL_92102994_4_k_cu_5590d361_51254cuda3std3__45__cpo3endE
	.align		8
        /*0010*/ 	.dword	_ZN39_INTERNAL_92102994_4_k_cu_5590d361_51254cuda3std3__45__cpo6cbeginE
	.align		8
        /*0018*/ 	.dword	_ZN39_INTERNAL_92102994_4_k_cu_5590d361_51254cuda3std3__45__cpo4cendE
	.align		8
        /*0020*/ 	.dword	_ZN39_INTERNAL_92102994_4_k_cu_5590d361_51254cuda3std3__441_GLOBAL__N__92102994_4_k_cu_5590d361_51256ignoreE
	.align		8
        /*0028*/ 	.dword	_ZN39_INTERNAL_92102994_4_k_cu_5590d361_51254cuda3std3__419piecewise_constructE
	.align		8
        /*0030*/ 	.dword	_ZN39_INTERNAL_92102994_4_k_cu_5590d361_51254cuda3std3__48in_placeE
	.align		8
        /*0038*/ 	.dword	_ZN39_INTERNAL_92102994_4_k_cu_5590d361_51254cuda3std6ranges3__45__cpo4swapE
	.align		8
        /*0040*/ 	.dword	_ZN39_INTERNAL_92102994_4_k_cu_5590d361_51254cuda3std6ranges3__45__cpo9iter_moveE
	.align		8
        /*0048*/ 	.dword	_ZN39_INTERNAL_92102994_4_k_cu_5590d361_51254cute7productE
	.align		8
        /*0050*/ 	.dword	_ZN39_INTERNAL_92102994_4_k_cu_5590d361_51254cute1_E


//--------------------- .text._ZN7cutlass13device_kernelINS_4gemm6kernel13GemmUniversalIN4cute5tupleIJiiiiEEENS1_10collective13CollectiveMmaINS1_37MainloopSm90TmaGmmaWarpSpecializedFP8ILi7ENS5_IJNS4_1CILi2EEESB_NSA_ILi1EEEEEENS1_35KernelTmaWarpSpecializedCooperativeEEENS5_IJNSA_ILi256EEESG_NSA_ILi64EEEEEENS_12float_e4m3_tENS5_IJlSC_lEEESJ_SK_NS4_8TiledMMAINS4_8MMA_AtomIJNS4_4SM904GMMA31MMA_64x256x32_F32E4M3E4M3_SS_TNILNSO_7ScaleInE1ELSQ_1EEEEEENS4_6LayoutINS5_IJSB_SC_SC_EEENS5_IJSC_NSA_ILi0EEESV_EEEEENS5_IJNS4_10UnderscoreESY_SY_EEEEENS4_23SM90_TMA_LOAD_MULTICASTENS4_14ComposedLayoutINS4_7SwizzleILi2ELi4ELi3EEENS4_18smem_ptr_flag_bitsILi8EEENST_INS5_IJNSA_ILi8EEESH_EEENS5_IJSH_SC_EEEEEEEvNS4_8identityES11_S1B_vS1C_EENS_8epilogue10collective6detail29Sm90TmaWarpSpecializedAdapterINS1F_15DefaultEpilogueISJ_SK_SK_NS1E_6thread17LinearCombinationISJ_Li1EffLNS1J_9ScaleType4KindE0ELNS_15FloatRoundStyleE2ESJ_EENS1_15EpilogueDefaultEEEEEvvEEEEvNT_6ParamsE --------------------------
	.section	.text._ZN7cutlass13device_kernelINS_4gemm6kernel13GemmUniversalIN4cute5tupleIJiiiiEEENS1_10collective13CollectiveMmaINS1_37MainloopSm90TmaGmmaWarpSpecializedFP8ILi7ENS5_IJNS4_1CILi2EEESB_NSA_ILi1EEEEEENS1_35KernelTmaWarpSpecializedCooperativeEEENS5_IJNSA_ILi256EEESG_NSA_ILi64EEEEEENS_12float_e4m3_tENS5_IJlSC_lEEESJ_SK_NS4_8TiledMMAINS4_8MMA_AtomIJNS4_4SM904GMMA31MMA_64x256x32_F32E4M3E4M3_SS_TNILNSO_7ScaleInE1ELSQ_1EEEEEENS4_6LayoutINS5_IJSB_SC_SC_EEENS5_IJSC_NSA_ILi0EEESV_EEEEENS5_IJNS4_10UnderscoreESY_SY_EEEEENS4_23SM90_TMA_LOAD_MULTICASTENS4_14ComposedLayoutINS4_7SwizzleILi2ELi4ELi3EEENS4_18smem_ptr_flag_bitsILi8EEENST_INS5_IJNSA_ILi8EEESH_EEENS5_IJSH_SC_EEEEEEEvNS4_8identityES11_S1B_vS1C_EENS_8epilogue10collective6detail29Sm90TmaWarpSpecializedAdapterINS1F_15DefaultEpilogueISJ_SK_SK_NS1E_6thread17LinearCombinationISJ_Li1EffLNS1J_9ScaleType4KindE0ELNS_15FloatRoundStyleE2ESJ_EENS1_15EpilogueDefaultEEEEEvvEEEEvNT_6ParamsE,"ax",@progbits
	.align	128
.text._ZN7cutlass13device_kernelINS_4gemm6kernel13GemmUniversalIN4cute5tupleIJiiiiEEENS1_10collective13CollectiveMmaINS1_37MainloopSm90TmaGmmaWarpSpecializedFP8ILi7ENS5_IJNS4_1CILi2EEESB_NSA_ILi1EEEEEENS1_35KernelTmaWarpSpecializedCooperativeEEENS5_IJNSA_ILi256EEESG_NSA_ILi64EEEEEENS_12float_e4m3_tENS5_IJlSC_lEEESJ_SK_NS4_8TiledMMAINS4_8MMA_AtomIJNS4_4SM904GMMA31MMA_64x256x32_F32E4M3E4M3_SS_TNILNSO_7ScaleInE1ELSQ_1EEEEEENS4_6LayoutINS5_IJSB_SC_SC_EEENS5_IJSC_NSA_ILi0EEESV_EEEEENS5_IJNS4_10UnderscoreESY_SY_EEEEENS4_23SM90_TMA_LOAD_MULTICASTENS4_14ComposedLayoutINS4_7SwizzleILi2ELi4ELi3EEENS4_18smem_ptr_flag_bitsILi8EEENST_INS5_IJNSA_ILi8EEESH_EEENS5_IJSH_SC_EEEEEEEvNS4_8identityES11_S1B_vS1C_EENS_8epilogue10collective6detail29Sm90TmaWarpSpecializedAdapterINS1F_15DefaultEpilogueISJ_SK_SK_NS1E_6thread17LinearCombinationISJ_Li1EffLNS1J_9ScaleType4KindE0ELNS_15FloatRoundStyleE2ESJ_EENS1_15EpilogueDefaultEEEEEvvEEEEvNT_6ParamsE:
        .type           _ZN7cutlass13device_kernelINS_4gemm6kernel13GemmUniversalIN4cute5tupleIJiiiiEEENS1_10collective13CollectiveMmaINS1_37MainloopSm90TmaGmmaWarpSpecializedFP8ILi7ENS5_IJNS4_1CILi2EEESB_NSA_ILi1EEEEEENS1_35KernelTmaWarpSpecializedCooperativeEEENS5_IJNSA_ILi256EEESG_NSA_ILi64EEEEEENS_12float_e4m3_tENS5_IJlSC_lEEESJ_SK_NS4_8TiledMMAINS4_8MMA_AtomIJNS4_4SM904GMMA31MMA_64x256x32_F32E4M3E4M3_SS_TNILNSO_7ScaleInE1ELSQ_1EEEEEENS4_6LayoutINS5_IJSB_SC_SC_EEENS5_IJSC_NSA_ILi0EEESV_EEEEENS5_IJNS4_10UnderscoreESY_SY_EEEEENS4_23SM90_TMA_LOAD_MULTICASTENS4_14ComposedLayoutINS4_7SwizzleILi2ELi4ELi3EEENS4_18smem_ptr_flag_bitsILi8EEENST_INS5_IJNSA_ILi8EEESH_EEENS5_IJSH_SC_EEEEEEEvNS4_8identityES11_S1B_vS1C_EENS_8epilogue10collective6detail29Sm90TmaWarpSpecializedAdapterINS1F_15DefaultEpilogueISJ_SK_SK_NS1E_6thread17LinearCombinationISJ_Li1EffLNS1J_9ScaleType4KindE0ELNS_15FloatRoundStyleE2ESJ_EENS1_15EpilogueDefaultEEEEEvvEEEEvNT_6ParamsE,@function
        .size           _ZN7cutlass13device_kernelINS_4gemm6kernel13GemmUniversalIN4cute5tupleIJiiiiEEENS1_10collective13CollectiveMmaINS1_37MainloopSm90TmaGmmaWarpSpecializedFP8ILi7ENS5_IJNS4_1CILi2EEESB_NSA_ILi1EEEEEENS1_35KernelTmaWarpSpecializedCooperativeEEENS5_IJNSA_ILi256EEESG_NSA_ILi64EEEEEENS_12float_e4m3_tENS5_IJlSC_lEEESJ_SK_NS4_8TiledMMAINS4_8MMA_AtomIJNS4_4SM904GMMA31MMA_64x256x32_F32E4M3E4M3_SS_TNILNSO_7ScaleInE1ELSQ_1EEEEEENS4_6LayoutINS5_IJSB_SC_SC_EEENS5_IJSC_NSA_ILi0EEESV_EEEEENS5_IJNS4_10UnderscoreESY_SY_EEEEENS4_23SM90_TMA_LOAD_MULTICASTENS4_14ComposedLayoutINS4_7SwizzleILi2ELi4ELi3EEENS4_18smem_ptr_flag_bitsILi8EEENST_INS5_IJNSA_ILi8EEESH_EEENS5_IJSH_SC_EEEEEEEvNS4_8identityES11_S1B_vS1C_EENS_8epilogue10collective6detail29Sm90TmaWarpSpecializedAdapterINS1F_15DefaultEpilogueISJ_SK_SK_NS1E_6thread17LinearCombinationISJ_Li1EffLNS1J_9ScaleType4KindE0ELNS_15FloatRoundStyleE2ESJ_EENS1_15EpilogueDefaultEEEEEvvEEEEvNT_6ParamsE,(.L_x_596 - _ZN7cutlass13device_kernelINS_4gemm6kernel13GemmUniversalIN4cute5tupleIJiiiiEEENS1_10collective13CollectiveMmaINS1_37MainloopSm90TmaGmmaWarpSpecializedFP8ILi7ENS5_IJNS4_1CILi2EEESB_NSA_ILi1EEEEEENS1_35KernelTmaWarpSpecializedCooperativeEEENS5_IJNSA_ILi256EEESG_NSA_ILi64EEEEEENS_12float_e4m3_tENS5_IJlSC_lEEESJ_SK_NS4_8TiledMMAINS4_8MMA_AtomIJNS4_4SM904GMMA31MMA_64x256x32_F32E4M3E4M3_SS_TNILNSO_7ScaleInE1ELSQ_1EEEEEENS4_6LayoutINS5_IJSB_SC_SC_EEENS5_IJSC_NSA_ILi0EEESV_EEEEENS5_IJNS4_10UnderscoreESY_SY_EEEEENS4_23SM90_TMA_LOAD_MULTICASTENS4_14ComposedLayoutINS4_7SwizzleILi2ELi4ELi3EEENS4_18smem_ptr_flag_bitsILi8EEENST_INS5_IJNSA_ILi8EEESH_EEENS5_IJSH_SC_EEEEEEEvNS4_8identityES11_S1B_vS1C_EENS_8epilogue10collective6detail29Sm90TmaWarpSpecializedAdapterINS1F_15DefaultEpilogueISJ_SK_SK_NS1E_6thread17LinearCombinationISJ_Li1EffLNS1J_9ScaleType4KindE0ELNS_15FloatRoundStyleE2ESJ_EENS1_15EpilogueDefaultEEEEEvvEEEEvNT_6ParamsE)
        .other          _ZN7cutlass13device_kernelINS_4gemm6kernel13GemmUniversalIN4cute5tupleIJiiiiEEENS1_10collective13CollectiveMmaINS1_37MainloopSm90TmaGmmaWarpSpecializedFP8ILi7ENS5_IJNS4_1CILi2EEESB_NSA_ILi1EEEEEENS1_35KernelTmaWarpSpecializedCooperativeEEENS5_IJNSA_ILi256EEESG_NSA_ILi64EEEEEENS_12float_e4m3_tENS5_IJlSC_lEEESJ_SK_NS4_8TiledMMAINS4_8MMA_AtomIJNS4_4SM904GMMA31MMA_64x256x32_F32E4M3E4M3_SS_TNILNSO_7ScaleInE1ELSQ_1EEEEEENS4_6LayoutINS5_IJSB_SC_SC_EEENS5_IJSC_NSA_ILi0EEESV_EEEEENS5_IJNS4_10UnderscoreESY_SY_EEEEENS4_23SM90_TMA_LOAD_MULTICASTENS4_14ComposedLayoutINS4_7SwizzleILi2ELi4ELi3EEENS4_18smem_ptr_flag_bitsILi8EEENST_INS5_IJNSA_ILi8EEESH_EEENS5_IJSH_SC_EEEEEEEvNS4_8identityES11_S1B_vS1C_EENS_8epilogue10collective6detail29Sm90TmaWarpSpecializedAdapterINS1F_15DefaultEpilogueISJ_SK_SK_NS1E_6thread17LinearCombinationISJ_Li1EffLNS1J_9ScaleType4KindE0ELNS_15FloatRoundStyleE2ESJ_EENS1_15EpilogueDefaultEEEEEvvEEEEvNT_6ParamsE,@"STO_CUDA_ENTRY STV_DEFAULT"
_ZN7cutlass13device_kernelINS_4gemm6kernel13GemmUniversalIN4cute5tupleIJiiiiEEENS1_10collective13CollectiveMmaINS1_37MainloopSm90TmaGmmaWarpSpecializedFP8ILi7ENS5_IJNS4_1CILi2EEESB_NSA_ILi1EEEEEENS1_35KernelTmaWarpSpecializedCooperativeEEENS5_IJNSA_ILi256EEESG_NSA_ILi64EEEEEENS_12float_e4m3_tENS5_IJlSC_lEEESJ_SK_NS4_8TiledMMAINS4_8MMA_AtomIJNS4_4SM904GMMA31MMA_64x256x32_F32E4M3E4M3_SS_TNILNSO_7ScaleInE1ELSQ_1EEEEEENS4_6LayoutINS5_IJSB_SC_SC_EEENS5_IJSC_NSA_ILi0EEESV_EEEEENS5_IJNS4_10UnderscoreESY_SY_EEEEENS4_23SM90_TMA_LOAD_MULTICASTENS4_14ComposedLayoutINS4_7SwizzleILi2ELi4ELi3EEENS4_18smem_ptr_flag_bitsILi8EEENST_INS5_IJNSA_ILi8EEESH_EEENS5_IJSH_SC_EEEEEEEvNS4_8identityES11_S1B_vS1C_EENS_8epilogue10collective6detail29Sm90TmaWarpSpecializedAdapterINS1F_15DefaultEpilogueISJ_SK_SK_NS1E_6thread17LinearCombinationISJ_Li1EffLNS1J_9ScaleType4KindE0ELNS_15FloatRoundStyleE2ESJ_EENS1_15EpilogueDefaultEEEEEvvEEEEvNT_6ParamsE:
[----:B------:R-:W0:Y:S02]  /*0000*/  LDC R1, c[0x0][0x28] ;  /* 0x00000a00ff017b82 */ /* 0x000e240000000800 */
[----:B0-----:R-:W-:Y:S01]  /*0010*/  VIADD R1, R1, 0xfffff788 ;  /* 0xfffff78801017836 */ /* 0x001fe20000000000 */
[----:B------:R-:W0:Y:S01]  /*0020*/  S2R R4, SR_TID.X ;  /* 0x0000000000047919 */ /* 0x000e220000002100 */
[----:B------:R-:W-:Y:S01]  /*0030*/  ELECT P0, URZ, PT ;  /* 0x00000000003f782f */ /* 0x000fe20003800000 */
[----:B------:R-:W-:Y:S01]  /*0040*/  BSSY B0, `(.L_x_0) ;  /* 0x0000015000007945 */ /* 0x000fe20003800000 */
[--C-:B0-----:R-:W-:Y:S02]  /*0050*/  SHF.R.U32.HI R0, RZ, 0x5, R4.reuse ;  /* 0x00000005ff007819 */ /* 0x101fe40000011604 */
[----:B------:R-:W-:-:S03]  /*0060*/  SHF.R.U32.HI R2, RZ, 0x7, R4 ;  /* 0x00000007ff027819 */ /* 0x000fc60000011604 */
[----:B------:R-:W0:Y:S04]  /*0070*/  SHFL.IDX PT, R3, R0, RZ, 0x1f ;  /* 0x00001fff00037589 */ /* 0x000e2800000e0000 */
[----:B------:R-:W1:Y:S01]  /*0080*/  SHFL.IDX PT, R2, R2, RZ, 0x1f ;  /* 0x00001fff02027589 */ /* 0x000e6200000e0000 */
[----:B0-----:R-:W-:Y:S02]  /*0090*/  R2UR UR4, R3 ;  /* 0x00000000030472ca */ /* 0x001fe400000e0000 */
[----:B-1----:R-:W-:-:S11]  /*00a0*/  R2UR UR6, R2 ;  /* 0x00000000020672ca */ /* 0x002fd600000e0000 */
[----:B------:R-:W-:Y:S02]  /*00b0*/  USHF.R.S32.HI UR5, URZ, 0x1f, UR4 ;  /* 0x0000001f3f057899 */ /* 0x000fe40008011404 */
[----:B------:R-:W-:Y:S02]  /*00c0*/  ISETP.NE.OR P0, PT, RZ, UR4, !P0 ;  /* 0x00000004ff007c0c */ /* 0x000fe4000c705670 */
[----:B------:R-:W-:-:S04]  /*00d0*/  ULEA.HI UR5, UR5, UR4, URZ, 0x2 ;  /* 0x0000000405057291 */ /* 0x000fc8000f8f103f */
[----:B------:R-:W-:-:S04]  /*00e0*/  ULOP3.LUT UR5, UR5, 0xfffffffc, URZ, 0xc0, !UPT ;  /* 0xfffffffc05057892 */ /* 0x000fc8000f8ec03f */
[----:B------:R-:W-:-:S03]  /*00f0*/  UIADD3 UR8, UR4, -UR5, URZ ;  /* 0x8000000504087290 */ /* 0x000fc6000fffe03f */
[----:B------:R-:W-:Y:S09]  /*0100*/  @P0 BRA `(.L_x_1) ;  /* 0x0000000000200947 */ /* 0x000ff20003800000 */
[----:B------:R-:W-:Y:S02]  /*0110*/  ULDC.64 UR4, c[0x0][0x198] ;  /* 0x0000660000047ab9 */ /* 0x000fe40000000a00 */
[----:B------:R-:W-:Y:S02]  /*0120*/  UIADD3 UR10, UP0, UR4, 0xf0, URZ ;  /* 0x000000f0040a7890 */ /* 0x000fe4000ff1e03f */
[----:B------:R-:W-:Y:S02]  /*0130*/  UIADD3 UR4, UP1, UR4, 0x1f0, URZ ;  /* 0x000001f004047890 */ /* 0x000fe4000ff3e03f */
[----:B------:R-:W-:Y:S02]  /*0140*/  UIADD3.X UR11, URZ, UR5, URZ, UP0, !UPT ;  /* 0x000000053f0b7290 */ /* 0x000fe400087fe43f */
[----:B------:R-:W-:-:S07]  /*0150*/  UIADD3.X UR5, URZ, UR5, URZ, UP1, !UPT ;  /* 0x000000053f057290 */ /* 0x000fce0008ffe43f */
[----:B------:R0:W-:Y:S02]  /*0160*/  UTMACCTL.PF [UR10] ;  /* 0x000000000a0079b9 */ /* 0x0001e40008040000 */
[----:B------:R0:W-:Y:S02]  /*0170*/  UTMACCTL.PF [UR4] ;  /* 0x00000000040079b9 */ /* 0x0001e40008040000 */
[----:B0-----:R-:W-:Y:S01]  /*0180*/  NOP ;  /* 0x0000000000007918 */ /* 0x001fe20000000000 */
.L_x_1:
[----:B------:R-:W-:Y:S05]  /*0190*/  BSYNC B0 ;  /* 0x0000000000007941 */ /* 0x000fea0003800000 */
.L_x_0:
[----:B------:R-:W0:Y:S01]  /*01a0*/  SHFL.IDX PT, R3, R0, RZ, 0x1f ;  /* 0x00001fff00037589 */ /* 0x000e2200000e0000 */
[----:B------:R-:W-:Y:S01]  /*01b0*/  UISETP.NE.AND UP0, UPT, UR8, 0x3, UPT ;  /* 0x000000030800788c */ /* 0x000fe2000bf05270 */
[----:B------:R-:W-:Y:S01]  /*01c0*/  ISETP.NE.AND P1, PT, RZ, UR6, PT ;  /* 0x00000006ff007c0c */ /* 0x000fe2000bf25270 */
[----:B------:R-:W-:Y:S02]  /*01d0*/  UIADD3 UR10, UR6, -0x1, URZ ;  /* 0xffffffff060a7890 */ /* 0x000fe4000fffe03f */
[----:B------:R-:W-:Y:S02]  /*01e0*/  UISETP.EQ.OR UP0, UPT, UR8, URZ, !UP0 ;  /* 0x0000003f0800728c */ /* 0x000fe4000c702670 */
[----:B------:R-:W-:Y:S02]  /*01f0*/  UISETP.GE.U32.AND UP1, UPT, UR10, 0x2, UPT ;  /* 0x000000020a00788c */ /* 0x000fe4000bf26070 */
[----:B------:R-:W-:-:S04]  /*0200*/  UISETP.EQ.AND UP0, UPT, UR6, URZ, UP0 ;  /* 0x0000003f0600728c */ /* 0x000fc80008702270 */
[----:B------:R-:W-:-:S04]  /*0210*/  USEL UR13, URZ, 0x1, !UP0 ;  /* 0x000000013f0d7887 */ /* 0x000fc8000c000000 */
[----:B------:R-:W-:Y:S01]  /*0220*/  USEL UR13, UR13, 0x2, UP1 ;  /* 0x000000020d0d7887 */ /* 0x000fe20008800000 */
[----:B0-----:R-:W-:-:S13]  /*0230*/  ISETP.NE.AND P0, PT, R3, RZ, PT ;  /* 0x000000ff0300720c */ /* 0x001fda0003f05270 */
[----:B------:R-:W-:Y:S05]  /*0240*/  @P0 BRA `(.L_x_2) ;  /* 0x0000000000700947 */ /* 0x000fea0003800000 */
[----:B------:R-:W0:Y:S01]  /*0250*/  S2UR UR9, SR_CgaCtaId ;  /* 0x00000000000979c3 */ /* 0x000e220000008800 */
[----:B------:R-:W-:Y:S01]  /*0260*/  UMOV UR4, 0x400 ;  /* 0x0000040000047882 */ /* 0x000fe20000000000 */
[----:B------:R-:W-:Y:S01]  /*0270*/  UMOV UR5, 0x1 ;  /* 0x0000000100057882 */ /* 0x000fe20000000000 */
[----:B------:R-:W-:Y:S01]  /*0280*/  UMOV UR6, 0x6 ;  /* 0x0000000600067882 */ /* 0x000fe20000000000 */
[----:B------:R-:W-:Y:S01]  /*0290*/  ELECT P0, URZ, PT ;  /* 0x00000000003f782f */ /* 0x000fe20003800000 */
[----:B------:R-:W-:-:S04]  /*02a0*/  UIADD3 UR6, -UR6, 0x100000, URZ ;  /* 0x0010000006067890 */ /* 0x000fc8000fffe13f */
[----:B------:R-:W-:Y:S02]  /*02b0*/  USHF.L.U32 UR7, UR6, 0xb, URZ ;  /* 0x0000000b06077899 */ /* 0x000fe4000800063f */
[----:B------:R-:W-:Y:S02]  /*02c0*/  USHF.L.U32 UR6, UR6, 0x1, URZ ;  /* 0x0000000106067899 */ /* 0x000fe4000800063f */
[----:B0-----:R-:W-:Y:S02]  /*02d0*/  ULEA UR9, UR9, UR4, 0x18 ;  /* 0x0000000409097291 */ /* 0x001fe4000f8ec03f */
[----:B------:R-:W-:-:S04]  /*02e0*/  UIADD3 UR4, -UR5, 0x100000, URZ ;  /* 0x0010000005047890 */ /* 0x000fc8000fffe13f */
[----:B------:R-:W-:Y:S02]  /*02f0*/  USHF.L.U32 UR5, UR4, 0xb, URZ ;  /* 0x0000000b04057899 */ /* 0x000fe4000800063f */
[----:B------:R-:W-:Y:S01]  /*0300*/  USHF.L.U32 UR4, UR4, 0x1, URZ ;  /* 0x0000000104047899 */ /* 0x000fe2000800063f */
[----:B------:R-:W0:Y:S11]  /*0310*/  FENCE.VIEW.ASYNC.S ;  /* 0x00000000000073c6 */ /* 0x000e360000000000 */
[----:B0-----:R0:W1:Y:S01]  /*0320*/  SYNCS.EXCH.64 URZ, [UR9], UR4 ;  /* 0x00000004093f75b2 */ /* 0x0010620008000100 */
[----:B------:R0:W2:Y:S01]  /*0330*/  SYNCS.EXCH.64 URZ, [UR9+0x38], UR6 ;  /* 0x00003806093f75b2 */ /* 0x0000a20008000100 */
[----:B------:R0:W3:Y:S01]  /*0340*/  SYNCS.EXCH.64 URZ, [UR9+0x8], UR4 ;  /* 0x00000804093f75b2 */ /* 0x0000e20008000100 */
[----:B------:R0:W4:Y:S01]  /*0350*/  SYNCS.EXCH.64 URZ, [UR9+0x40], UR6 ;  /* 0x00004006093f75b2 */ /* 0x0001220008000100 */
[----:B------:R0:W0:Y:S01]  /*0360*/  SYNCS.EXCH.64 URZ, [UR9+0x10], UR4 ;  /* 0x00001004093f75b2 */ /* 0x0000220008000100 */
        /* <DEDUP_REMOVED lines=9> */
[----:B------:R-:W-:Y:S01]  /*0400*/  NOP ;  /* 0x0000000000007918 */ /* 0x000fe20000000000 */
.L_x_2:
[----:B------:R-:W-:Y:S01]  /*0410*/  SHF.R.S32.HI R2, RZ, 0x1f, R4 ;  /* 0x0000001fff027819 */ /* 0x000fe20000011404 */
[----:B------:R-:W5:Y:S01]  /*0420*/  SHFL.IDX PT, R0, R0, RZ, 0x1f ;  /* 0x00001fff00007589 */ /* 0x000f6200000e0000 */
[----:B0-----:R-:W0:Y:S01]  /*0430*/  S2UR UR9, SR_CTAID.X ;  /* 0x00000000000979c3 */ /* 0x001e220000002500 */
[----:B------:R-:W-:Y:S02]  /*0440*/  ELECT P0, URZ, PT ;  /* 0x00000000003f782f */ /* 0x000fe40003800000 */
[----:B------:R-:W-:Y:S01]  /*0450*/  LEA.HI R2, R2, R4, RZ, 0x7 ;  /* 0x0000000402027211 */ /* 0x000fe200078f38ff */
[----:B------:R-:W-:Y:S01]  /*0460*/  ULDC UR4, c[0x0][0x150] ;  /* 0x0000540000047ab9 */ /* 0x000fe20000000800 */
[----:B------:R-:W-:Y:S01]  /*0470*/  SHF.R.S32.HI R6, RZ, 0x1f, R3 ;  /* 0x0000001fff067819 */ /* 0x000fe20000011403 */
[----:B------:R-:W-:Y:S01]  /*0480*/  NOP ;  /* 0x0000000000007918 */ /* 0x000fe20000000000 */
[----:B------:R-:W-:Y:S01]  /*0490*/  LOP3.LUT R2, R2, 0xffffff80, RZ, 0xc0, !PT ;  /* 0xffffff8002027812 */ /* 0x000fe200078ec0ff */
[----:B------:R-:W-:Y:S01]  /*04a0*/  NOP ;  /* 0x0000000000007918 */ /* 0x000fe20000000000 */
[----:B------:R-:W-:Y:S01]  /*04b0*/  LEA.HI R6, R6, R3, RZ, 0x2 ;  /* 0x0000000306067211 */ /* 0x000fe200078f10ff */
[----:B------:R-:W1:Y:S02]  /*04c0*/  LDC R8, c[0x0][0x144] ;  /* 0x00005100ff087b82 */ /* 0x000e640000000800 */
[----:B------:R-:W-:Y:S01]  /*04d0*/  IMAD.IADD R4, R4, 0x1, -R2 ;  /* 0x0000000104047824 */ /* 0x000fe200078e0a02 */
[----:B------:R-:W-:Y:S01]  /*04e0*/  LOP3.LUT R6, R6, 0x3ffffffc, RZ, 0xc0, !PT ;  /* 0x3ffffffc06067812 */ /* 0x000fe200078ec0ff */
[----:B------:R-:W2:Y:S03]  /*04f0*/  S2R R2, SR_CTAID.Y ;  /* 0x0000000000027919 */ /* 0x000ea60000002600 */
[----:B------:R-:W-:Y:S01]  /*0500*/  SHF.R.S32.HI R5, RZ, 0x1f, R4 ;  /* 0x0000001fff057819 */ /* 0x000fe20000011404 */
[----:B------:R-:W-:Y:S01]  /*0510*/  IMAD.IADD R6, R3, 0x1, -R6 ;  /* 0x0000000103067824 */ /* 0x000fe200078e0a06 */
[----:B------:R-:W3:Y:S02]  /*0520*/  LDC R13, c[0x0][0x148] ;  /* 0x00005200ff0d7b82 */ /* 0x000ee40000000800 */
[----:B------:R-:W-:-:S02]  /*0530*/  LEA.HI R5, R5, R4, RZ, 0x3 ;  /* 0x0000000405057211 */ /* 0x000fc400078f18ff */
[----:B-----5:R-:W-:Y:S02]  /*0540*/  ISETP.NE.OR P0, PT, R0, RZ, !P0 ;  /* 0x000000ff0000720c */ /* 0x020fe40004705670 */
[--C-:B------:R-:W-:Y:S02]  /*0550*/  SHF.R.S32.HI R0, RZ, 0x3, R5.reuse ;  /* 0x00000003ff007819 */ /* 0x100fe40000011405 */
[----:B------:R-:W-:Y:S02]  /*0560*/  SHF.R.S32.HI R5, RZ, 0x1f, R5 ;  /* 0x0000001fff057819 */ /* 0x000fe40000011405 */
[----:B0-----:R-:W-:Y:S02]  /*0570*/  I2FP.F32.U32 R7, UR9 ;  /* 0x0000000900077c45 */ /* 0x001fe40008201000 */
[----:B------:R-:W-:-:S03]  /*0580*/  LEA.HI R5, R5, R0, RZ, 0x2 ;  /* 0x0000000005057211 */ /* 0x000fc600078f10ff */
[----:B------:R-:W-:Y:S01]  /*0590*/  FMUL R7, R7, UR4 ;  /* 0x0000000407077c20 */ /* 0x000fe20008400000 */
[----:B------:R-:W-:Y:S01]  /*05a0*/  LOP3.LUT R5, R5, 0xfffffffc, RZ, 0xc0, !PT ;  /* 0xfffffffc05057812 */ /* 0x000fe200078ec0ff */
[----:B------:R-:W-:Y:S01]  /*05b0*/  VOTEU.ALL UP0, P0 ;  /* 0x00000000003f7886 */ /* 0x000fe20000000000 */
[----:B------:R-:W-:Y:S01]  /*05c0*/  ULDC UR4, c[0x0][0x154] ;  /* 0x0000550000047ab9 */ /* 0x000fe20000000800 */
[----:B------:R-:W-:Y:S02]  /*05d0*/  VOTEU.ALL UP1, P0 ;  /* 0x00000000003f7886 */ /* 0x000fe40000020000 */
[----:B------:R-:W0:Y:S01]  /*05e0*/  F2I.U32.TRUNC.NTZ R7, R7 ;  /* 0x0000000700077305 */ /* 0x000e22000020f000 */
[----:B------:R-:W-:Y:S01]  /*05f0*/  IMAD.IADD R5, R0, 0x1, -R5 ;  /* 0x0000000100057824 */ /* 0x000fe200078e0a05 */
[----:B------:R-:W5:Y:S01]  /*0600*/  @!UP0 S2UR UR7, SR_CgaCtaId ;  /* 0x00000000000789c3 */ /* 0x000f620000008800 */
[----:B------:R-:W-:Y:S02]  /*0610*/  @!UP0 UMOV UR6, 0x400 ;  /* 0x0000040000068882 */ /* 0x000fe40000000000 */
[----:B------:R-:W-:Y:S01]  /*0620*/  IMAD R5, R6, 0x4, R5 ;  /* 0x0000000406057824 */ /* 0x000fe200078e0205 */
[----:B--2---:R-:W-:-:S04]  /*0630*/  I2FP.F32.U32 R6, R2 ;  /* 0x0000000200067245 */ /* 0x004fc80000201000 */
[----:B------:R-:W-:Y:S01]  /*0640*/  LEA.HI R0, R5, R5, RZ, 0x1 ;  /* 0x0000000505007211 */ /* 0x000fe200078f08ff */
[----:B------:R-:W-:Y:S01]  /*0650*/  FMUL R6, R6, UR4 ;  /* 0x0000000406067c20 */ /* 0x000fe20008400000 */
[----:B------:R-:W-:Y:S02]  /*0660*/  UMOV UR4, 0x20 ;  /* 0x0000002000047882 */ /* 0x000fe40000000000 */
[----:B------:R-:W-:Y:S01]  /*0670*/  LOP3.LUT R0, R0, 0xfffffffe, RZ, 0xc0, !PT ;  /* 0xfffffffe00007812 */ /* 0x000fe200078ec0ff */
[----:B0-----:R-:W-:Y:S01]  /*0680*/  IMAD.MOV R11, RZ, RZ, -R7 ;  /* 0x000000ffff0b7224 */ /* 0x001fe200078e0a07 */
[----:B------:R-:W-:-:S04]  /*0690*/  @!UP0 UIADD3 UR4, -UR4, 0x100000, URZ ;  /* 0x0010000004048890 */ /* 0x000fc8000fffe13f */
[----:B------:R-:W-:Y:S02]  /*06a0*/  @!UP0 USHF.L.U32 UR5, UR4, 0xb, URZ ;  /* 0x0000000b04058899 */ /* 0x000fe4000800063f */
[----:B------:R-:W-:Y:S01]  /*06b0*/  @!UP0 USHF.L.U32 UR4, UR4, 0x1, URZ ;  /* 0x0000000104048899 */ /* 0x000fe2000800063f */
[----:B------:R-:W0:Y:S01]  /*06c0*/  F2I.U32.TRUNC.NTZ R6, R6 ;  /* 0x0000000600067305 */ /* 0x000e22000020f000 */
[----:B------:R-:W2:Y:S01]  /*06d0*/  LDC R7, c[0x0][0x140] ;  /* 0x00005000ff077b82 */ /* 0x000ea20000000800 */
[----:B-1----:R-:W-:Y:S02]  /*06e0*/  IMAD R11, R8, R11, UR9 ;  /* 0x00000009080b7e24 */ /* 0x002fe4000f8e020b */
[----:B------:R-:W-:-:S05]  /*06f0*/  IMAD.IADD R0, R5, 0x1, -R0 ;  /* 0x0000000105007824 */ /* 0x000fca00078e0a00 */
[----:B------:R-:W-:Y:S01]  /*0700*/  ISETP.NE.AND P2, PT, R0, R11, PT ;  /* 0x0000000b0000720c */ /* 0x000fe20003f45270 */
[C---:B------:R-:W-:Y:S01]  /*0710*/  IMAD.SHL.U32 R0, R5.reuse, 0x4, RZ ;  /* 0x0000000405007824 */ /* 0x040fe200078e00ff */
[----:B-----5:R-:W-:Y:S01]  /*0720*/  @!UP0 ULEA UR6, UR7, UR6, 0x18 ;  /* 0x0000000607068291 */ /* 0x020fe2000f8ec03f */
[----:B------:R-:W-:Y:S01]  /*0730*/  VOTEU.ALL UP0, P0 ;  /* 0x00000000003f7886 */ /* 0x000fe20000000000 */
[----:B------:R-:W-:Y:S01]  /*0740*/  LOP3.LUT P0, RZ, R4, 0x7, RZ, 0xc0, !PT ;  /* 0x0000000704ff7812 */ /* 0x000fe2000780c0ff */
[----:B0-----:R-:W-:Y:S01]  /*0750*/  IMAD.MOV R12, RZ, RZ, -R6 ;  /* 0x000000ffff0c7224 */ /* 0x001fe200078e0a06 */
[----:B------:R-:W-:-:S03]  /*0760*/  LOP3.LUT R9, R5, 0xc, R0, 0x78, !PT ;  /* 0x0000000c05097812 */ /* 0x000fc600078e7800 */
[----:B---3--:R-:W-:Y:S01]  /*0770*/  IMAD R5, R13, R12, R2 ;  /* 0x0000000c0d057224 */ /* 0x008fe200078e0202 */
[C---:B------:R-:W-:Y:S01]  /*0780*/  ISETP.LT.U32.AND P0, PT, R9.reuse, 0x4, !P0 ;  /* 0x000000040900780c */ /* 0x040fe20004701070 */
[----:B------:R0:W-:Y:S02]  /*0790*/  STL [R1+0x458], R9 ;  /* 0x0004580901007387 */ /* 0x0001e40000100800 */
[----:B------:R-:W-:Y:S02]  /*07a0*/  @P2 LEA.HI R0, R9, R9, RZ, 0x1 ;  /* 0x0000000909002211 */ /* 0x000fe400078f08ff */
[----:B------:R-:W1:Y:S02]  /*07b0*/  FENCE.VIEW.ASYNC.S ;  /* 0x00000000000073c6 */ /* 0x000e640000000000 */
[----:B-1----:R0:W1:Y:S01]  /*07c0*/  @!UP0 SYNCS.EXCH.64 URZ, [UR6+0x80], UR4 ;  /* 0x00008004063f85b2 */ /* 0x0020620008000100 */
[----:B--2---:R-:W-:Y:S02]  /*07d0*/  ISETP.EQ.U32.AND P5, PT, R7, 0x1, PT ;  /* 0x000000010700780c */ /* 0x004fe40003fa2070 */
[----:B------:R-:W-:-:S04]  /*07e0*/  @P2 SHF.R.S32.HI R0, RZ, 0x1, R0 ;  /* 0x00000001ff002819 */ /* 0x000fc80000011400 */
[----:B------:R-:W-:Y:S01]  /*07f0*/  @P2 ISETP.NE.AND P3, PT, R0, R5, PT ;  /* 0x000000050000220c */ /* 0x000fe20003f65270 */
[----:B------:R-:W-:Y:S01]  /*0800*/  IMAD.MOV.U32 R0, RZ, RZ, 0x1 ;  /* 0x00000001ff007424 */ /* 0x000fe200078e00ff */
[----:B------:R-:W-:Y:S02]  /*0810*/  SEL R5, RZ, 0x1, !P0 ;  /* 0x00000001ff057807 */ /* 0x000fe40004000000 */
[----:B------:R-:W-:-:S04]  /*0820*/  @P2 SEL R0, RZ, 0x1, P3 ;  /* 0x00000001ff002807 */ /* 0x000fc80001800000 */
[----:B------:R-:W-:Y:S01]  /*0830*/  LOP3.LUT R0, R0, R5, RZ, 0xc0, !PT ;  /* 0x0000000500007212 */ /* 0x000fe200078ec0ff */
[----:B------:R0:W2:Y:S01]  /*0840*/  @!UP1 SYNCS.EXCH.64 URZ, [UR6+0x88], UR4 ;  /* 0x00008804063f95b2 */ /* 0x0000a20008000100 */
[----:B------:R-:W-:-:S03]  /*0850*/  NOP ;  /* 0x0000000000007918 */ /* 0x000fc60000000000 */
[----:B------:R0:W-:Y:S01]  /*0860*/  STL [R1+0x454], R0 ;  /* 0x0004540001007387 */ /* 0x0001e20000100800 */
[----:B-1----:R-:W-:Y:S05]  /*0870*/  @!P5 BRA `(.L_x_3) ;  /* 0x000000000008d947 */ /* 0x002fea0003800000 */
[----:B--2-4-:R-:W-:Y:S01]  /*0880*/  UCGABAR_ARV ;  /* 0x00000000000079c7 */ /* 0x014fe20008000000 */
[----:B------:R-:W-:Y:S05]  /*0890*/  BRA `(.L_x_4) ;  /* 0x0000000000047947 */ /* 0x000fea0003800000 */
.L_x_3:
[----:B--2-4-:R-:W-:Y:S01]  /*08a0*/  NOP ;  /* 0x0000000000007918 */ /* 0x014fe20000000000 */
.L_x_4:
[----:B0-----:R-:W0:Y:S01]  /*08b0*/  LDC R0, c[0x0][0x65c] ;  /* 0x00019700ff007b82 */ /* 0x001e220000000800 */
[----:B------:R-:W-:Y:S02]  /*08c0*/  IMAD.U32 R4, RZ, RZ, UR9 ;  /* 0x00000009ff047e24 */ /* 0x000fe4000f8e00ff */
[----:B------:R-:W-:Y:S01]  /*08d0*/  IMAD.MOV.U32 R5, RZ, RZ, RZ ;  /* 0x000000ffff057224 */ /* 0x000fe200078e00ff */
[----:B0-----:R-:W-:-:S13]  /*08e0*/  ISETP.NE.AND P4, PT, R0, 0x1, PT ;  /* 0x000000010000780c */ /* 0x001fda0003f85270 */
[----:B------:R-:W0:Y:S01]  /*08f0*/  @P4 LDC R7, c[0x0][0x10] ;  /* 0x00000400ff074b82 */ /* 0x000e220000000800 */
[----:B------:R-:W-:Y:S02]  /*0900*/  @P4 IMAD.MOV.U32 R3, RZ, RZ, RZ ;  /* 0x000000ffff034224 */ /* 0x000fe400078e00ff */
[----:B------:R-:W-:-:S05]  /*0910*/  @P4 IMAD.MOV.U32 R15, RZ, RZ, RZ ;  /* 0x000000ffff0f4224 */ /* 0x000fca00078e00ff */
[----:B------:R-:W1:Y:S01]  /*0920*/  @!P4 LDC R9, c[0x0][0xc] ;  /* 0x00000300ff09cb82 */ /* 0x000e620000000800 */
[----:B0-----:R-:W-:-:S04]  /*0930*/  @P4 IMAD.WIDE.U32 R6, R7, UR9, R2 ;  /* 0x0000000907064c25 */ /* 0x001fc8000f8e0002 */
[----:B------:R-:W-:Y:S02]  /*0940*/  @P4 IMAD.MOV.U32 R8, RZ, RZ, R6 ;  /* 0x000000ffff084224 */ /* 0x000fe400078e0006 */
[----:B------:R-:W-:Y:S02]  /*0950*/  @P4 IMAD.IADD R16, R7, 0x1, R15 ;  /* 0x0000000107104824 */ /* 0x000fe400078e020f */
[----:B-1----:R-:W-:-:S04]  /*0960*/  @!P4 IMAD.WIDE.U32 R4, R2, R9, R4 ;  /* 0x000000090204c225 */ /* 0x002fc800078e0004 */
[----:B------:R-:W-:Y:S02]  /*0970*/  @!P4 IMAD.MOV.U32 R8, RZ, RZ, R4 ;  /* 0x000000ffff08c224 */ /* 0x000fe400078e0004 */
[----:B------:R-:W-:-:S03]  /*0980*/  @!P4 IMAD.MOV.U32 R16, RZ, RZ, R5 ;  /* 0x000000ffff10c224 */ /* 0x000fc600078e0005 */
[----:B------:R0:W-:Y:S04]  /*0990*/  STL [R1+0x460], R8 ;  /* 0x0004600801007387 */ /* 0x0001e80000100800 */
[----:B------:R0:W-:Y:S01]  /*09a0*/  STL [R1+0x45c], R16 ;  /* 0x00045c1001007387 */ /* 0x0001e20000100800 */
[----:B------:R-:W-:Y:S05]  /*09b0*/  @!P5 BRA `(.L_x_5) ;  /* 0x00000000000cd947 */ /* 0x000fea0003800000 */
[----:B------:R-:W-:Y:S01]  /*09c0*/  UCGABAR_WAIT ;  /* 0x0000000000007dc7 */ /* 0x000fe20008000000 */
[----:B------:R-:W-:Y:S01]  /*09d0*/  CCTL.IVALL ;  /* 0x00000000ff00798f */ /* 0x000fe20002000000 */
[----:B------:R-:W-:Y:S05]  /*09e0*/  BRA `(.L_x_6) ;  /* 0x0000000000047947 */ /* 0x000fea0003800000 */
.L_x_5:
[----:B------:R-:W-:Y:S06]  /*09f0*/  BAR.SYNC.DEFER_BLOCKING 0x0 ;  /* 0x0000000000007b1d */ /* 0x000fec0000010000 */
.L_x_6:
[----:B------:R-:W-:Y:S05]  /*0a00*/  @!P1 BRA `(.L_x_7) ;  /* 0x0000023400049947 */ /* 0x000fea0003800000 */
[----:B------:R-:W-:-:S06]  /*0a10*/  UISETP.GT.U32.AND UP0, UPT, UR10, 0x1, UPT ;  /* 0x000000010a00788c */ /* 0x000fcc000bf04070 */
[----:B------:R-:W-:-:S13]  /*0a20*/  PLOP3.LUT P0, PT, PT, PT, UP0, 0x80, 0x0 ;  /* 0x000000000000781c */ /* 0x000fda0003f0f008 */
[----:B------:R-:W-:Y:S05]  /*0a30*/  @P0 EXIT ;  /* 0x000000000000094d */ /* 0x000fea0003800000 */
[----:B------:R-:W-:Y:S01]  /*0a40*/  IMAD.MOV.U32 R5, RZ, RZ, -0x1 ;  /* 0xffffffffff057424 */ /* 0x000fe200078e00ff */
[----:B------:R-:W-:Y:S01]  /*0a50*/  ULDC.64 UR4, c[0x0][0x650] ;  /* 0x0001940000047ab9 */ /* 0x000fe20000000a00 */
[----:B------:R-:W-:Y:S01]  /*0a60*/  IMAD.MOV.U32 R4, RZ, RZ, -0x1 ;  /* 0xffffffffff047424 */ /* 0x000fe200078e00ff */
[----:B------:R-:W-:Y:S01]  /*0a70*/  ISETP.GE.U32.AND P0, PT, R8, UR4, PT ;  /* 0x0000000408007c0c */ /* 0x000fe2000bf06070 */
[----:B------:R-:W-:Y:S01]  /*0a80*/  UMOV UR10, 0xffffffff ;  /* 0xffffffff000a7882 */ /* 0x000fe20000000000 */
[----:B------:R1:W-:Y:S01]  /*0a90*/  STL [R1+0x468], R5 ;  /* 0x0004680501007387 */ /* 0x0003e20000100800 */
[----:B------:R-:W-:Y:S02]  /*0aa0*/  PRMT R0, RZ, 0x7610, R0 ;  /* 0x00007610ff007816 */ /* 0x000fe40000000000 */
[----:B------:R-:W-:Y:S01]  /*0ab0*/  ISETP.GE.U32.AND.EX P0, PT, R16, UR5, PT, P0 ;  /* 0x0000000510007c0c */ /* 0x000fe2000bf06100 */
[----:B------:R1:W-:-:S12]  /*0ac0*/  STL [R1+0x464], R4 ;  /* 0x0004640401007387 */ /* 0x0003d80000100800 */
[----:B-1----:R-:W-:Y:S05]  /*0ad0*/  @P0 BRA `(.L_x_8) ;  /* 0x00000004003c0947 */ /* 0x002fea0003800000 */
[----:B------:R-:W-:Y:S01]  /*0ae0*/  ULDC.64 UR14, c[0x0][0x628] ;  /* 0x00018a00000e7ab9 */ /* 0x000fe20000000a00 */
[----:B------:R-:W1:Y:S01]  /*0af0*/  LDC.64 R6, c[0x0][0x620] ;  /* 0x00018800ff067b82 */ /* 0x000e620000000a00 */
[----:B------:R-:W-:Y:S01]  /*0b00*/  ISETP.NE.U32.AND P0, PT, RZ, UR14, PT ;  /* 0x0000000eff007c0c */ /* 0x000fe2000bf05070 */
[----:B------:R-:W-:Y:S01]  /*0b10*/  ULDC UR11, c[0x0][0x630] ;  /* 0x00018c00000b7ab9 */ /* 0x000fe20000000800 */
[----:B------:R-:W-:Y:S02]  /*0b20*/  R2UR UR4, R8 ;  /* 0x00000000080472ca */ /* 0x000fe400000e0000 */
[----:B------:R-:W-:Y:S02]  /*0b30*/  ISETP.NE.AND.EX P0, PT, RZ, UR15, PT, P0 ;  /* 0x0000000fff007c0c */ /* 0x000fe4000bf05300 */
[----:B------:R-:W-:-:S11]  /*0b40*/  R2UR UR5, R16 ;  /* 0x00000000100572ca */ /* 0x000fd600000e0000 */
[----:B------:R-:W-:Y:S05]  /*0b50*/  @!P0 BRA `(.L_x_9) ;  /* 0x0000000000308947 */ /* 0x000fea0003800000 */
[----:B------:R-:W-:Y:S01]  /*0b60*/  R2UR UR4, R8 ;  /* 0x00000000080472ca */ /* 0x000fe200000e0000 */
[----:B------:R-:W-:Y:S01]  /*0b70*/  ULDC UR8, c[0x0][0x634] ;  /* 0x00018d0000087ab9 */ /* 0x000fe20000000800 */
[----:B------:R-:W-:-:S11]  /*0b80*/  R2UR UR10, R16 ;  /* 0x00000000100a72ca */ /* 0x000fd600000e0000 */
[----:B------:R-:W-:-:S04]  /*0b90*/  UIADD3 UR8, UP0, UR4, UR8, URZ ;  /* 0x0000000804087290 */ /* 0x000fc8000ff1e03f */
[----:B------:R-:W-:-:S04]  /*0ba0*/  UIADD3.X UR10, URZ, UR10, URZ, UP0, !UPT ;  /* 0x0000000a3f0a7290 */ /* 0x000fc800087fe43f */
[----:B------:R-:W-:-:S04]  /*0bb0*/  UIMAD.WIDE.U32 UR4, UR10, UR14, URZ ;  /* 0x0000000e0a0472a5 */ /* 0x000fc8000f8e003f */
[----:B------:R-:W-:Y:S02]  /*0bc0*/  UIMAD.WIDE.U32 UR6, UP0, UR8, UR15, UR4 ;  /* 0x0000000f080672a5 */ /* 0x000fe4000f800004 */
[----:B------:R-:W-:Y:S02]  /*0bd0*/  UIMAD.WIDE.U32 UR4, UR8, UR14, URZ ;  /* 0x0000000e080472a5 */ /* 0x000fe4000f8e003f */
[----:B------:R-:W-:Y:S02]  /*0be0*/  UIADD3.X UR9, URZ, URZ, URZ, UP0, !UPT ;  /* 0x0000003f3f097290 */ /* 0x000fe400087fe43f */
[----:B------:R-:W-:Y:S01]  /*0bf0*/  UIADD3 URZ, UP0, UR5, UR6, URZ ;  /* 0x00000006053f7290 */ /* 0x000fe2000ff1e03f */
[----:B------:R-:W-:-:S03]  /*0c00*/  UMOV UR8, UR7 ;  /* 0x0000000700087c82 */ /* 0x000fc60008000000 */
[----:B------:R-:W-:-:S12]  /*0c10*/  UIMAD.WIDE.U32.X UR4, UR10, UR15, UR8, UP0 ;  /* 0x0000000f0a0472a5 */ /* 0x000fd800080e0408 */
.L_x_9:
[----:B------:R-:W-:Y:S01]  /*0c20*/  USHF.R.U64 UR10, UR4, UR11, UR5 ;  /* 0x0000000b040a7299 */ /* 0x000fe20008001205 */
[----:B------:R-:W2:Y:S01]  /*0c30*/  LDC.64 R20, c[0x0][0x640] ;  /* 0x00019000ff147b82 */ /* 0x000ea20000000a00 */
[----:B------:R-:W-:Y:S01]  /*0c40*/  USHF.R.U32.HI UR4, URZ, UR11, UR5 ;  /* 0x0000000b3f047299 */ /* 0x000fe20008011605 */
[----:B------:R-:W-:Y:S02]  /*0c50*/  IMAD.MOV.U32 R4, RZ, RZ, R8 ;  /* 0x000000ffff047224 */ /* 0x000fe400078e0008 */
[----:B------:R-:W-:Y:S01]  /*0c60*/  IMAD R12, R13, R12, R2 ;  /* 0x0000000c0d0c7224 */ /* 0x000fe200078e0202 */
[----:B------:R-:W-:Y:S01]  /*0c70*/  IADD3 R3, P0, RZ, -UR10, RZ ;  /* 0x8000000aff037c10 */ /* 0x000fe2000ff1e0ff */
[----:B------:R-:W-:Y:S02]  /*0c80*/  IMAD.MOV.U32 R13, RZ, RZ, 0x1 ;  /* 0x00000001ff0d7424 */ /* 0x000fe400078e00ff */
[----:B------:R-:W3:Y:S02]  /*0c90*/  LDC R10, c[0x0][0x618] ;  /* 0x00018600ff0a7b82 */ /* 0x000ee40000000800 */
[----:B------:R-:W-:-:S04]  /*0ca0*/  IMAD.X R5, RZ, RZ, ~UR4, P0 ;  /* 0x80000004ff057e24 */ /* 0x000fc800080e06ff */
[-C--:B-1----:R-:W-:Y:S02]  /*0cb0*/  IMAD R0, R5, R6.reuse, RZ ;  /* 0x0000000605007224 */ /* 0x082fe400078e02ff */
[----:B------:R-:W1:Y:S01]  /*0cc0*/  LDC R14, c[0x0][0x608] ;  /* 0x00018200ff0e7b82 */ /* 0x000e620000000800 */
[----:B------:R-:W-:Y:S02]  /*0cd0*/  IMAD.MOV.U32 R5, RZ, RZ, R16 ;  /* 0x000000ffff057224 */ /* 0x000fe400078e0010 */
[----:B------:R-:W-:-:S05]  /*0ce0*/  IMAD.WIDE.U32 R4, R3, R6, R4 ;  /* 0x0000000603047225 */ /* 0x000fca00078e0004 */
[----:B------:R-:W4:Y:S01]  /*0cf0*/  LDC R18, c[0x0][0x658] ;  /* 0x00019600ff127b82 */ /* 0x000f220000000800 */
[----:B------:R-:W-:Y:S01]  /*0d00*/  IMAD R3, R3, R7, R0 ;  /* 0x0000000703037224 */ /* 0x000fe200078e0200 */
[----:B--2---:R-:W-:-:S03]  /*0d10*/  ISETP.NE.U32.AND P0, PT, R20, RZ, PT ;  /* 0x000000ff1400720c */ /* 0x004fc60003f05070 */
[----:B------:R-:W-:Y:S01]  /*0d20*/  IMAD.IADD R3, R5, 0x1, R3 ;  /* 0x0000000105037824 */ /* 0x000fe200078e0203 */
[----:B------:R-:W-:Y:S01]  /*0d30*/  ISETP.NE.AND.EX P0, PT, R21, RZ, PT, P0 ;  /* 0x000000ff1500720c */ /* 0x000fe20003f05300 */
[----:B------:R-:W-:Y:S01]  /*0d40*/  IMAD.MOV.U32 R5, RZ, RZ, -0x1 ;  /* 0xffffffffff057424 */ /* 0x000fe200078e00ff */
[----:B0-----:R-:W0:Y:S02]  /*0d50*/  LDC R16, c[0x0][0x600] ;  /* 0x00018000ff107b82 */ /* 0x001e240000000800 */
[-CC-:B---3--:R-:W-:Y:S02]  /*0d60*/  SHF.R.U64 R8, R4, R10.reuse, R3.reuse ;  /* 0x0000000a04087219 */ /* 0x188fe40000001203 */
[----:B------:R-:W-:-:S04]  /*0d70*/  SHF.R.U32.HI R3, RZ, R10, R3 ;  /* 0x0000000aff037219 */ /* 0x000fc80000011603 */
[----:B------:R-:W2:Y:S01]  /*0d80*/  LDC R15, c[0x0][0x648] ;  /* 0x00019200ff0f7b82 */ /* 0x000ea20000000800 */
[-CC-:B-1----:R-:W-:Y:S02]  /*0d90*/  SHF.R.U64 R23, R8, R14.reuse, R3.reuse ;  /* 0x0000000e08177219 */ /* 0x182fe40000001203 */
[----:B------:R-:W-:-:S05]  /*0da0*/  SHF.R.U32.HI R3, RZ, R14, R3 ;  /* 0x0000000eff037219 */ /* 0x000fca0000011603 */
[----:B------:R-:W1:Y:S01]  /*0db0*/  LDC R17, c[0x0][0x638] ;  /* 0x00018e00ff117b82 */ /* 0x000e620000000800 */
[-CC-:B----4-:R-:W-:Y:S02]  /*0dc0*/  SHF.R.U64 R10, R23, R18.reuse, R3.reuse ;  /* 0x00000012170a7219 */ /* 0x190fe40000001203 */
[-C--:B------:R-:W-:Y:S02]  /*0dd0*/  SHF.L.U32 R0, R5, R18.reuse, RZ ;  /* 0x0000001205007219 */ /* 0x080fe400000006ff */
[----:B------:R-:W-:Y:S01]  /*0de0*/  SHF.R.U32.HI R3, RZ, R18, R3 ;  /* 0x00000012ff037219 */ /* 0x000fe20000011603 */
[----:B------:R-:W-:Y:S01]  /*0df0*/  IMAD.MOV.U32 R2, RZ, RZ, R10 ;  /* 0x000000ffff027224 */ /* 0x000fe200078e000a */
[----:B------:R-:W-:Y:S01]  /*0e00*/  LOP3.LUT R0, RZ, R0, RZ, 0x33, !PT ;  /* 0x00000000ff007212 */ /* 0x000fe200078e33ff */
[----:B------:R-:W3:Y:S01]  /*0e10*/  LDC R19, c[0x0][0x610] ;  /* 0x00018400ff137b82 */ /* 0x000ee20000000800 */
[----:B------:R-:W-:Y:S05]  /*0e20*/  @!P0 BRA `(.L_x_10) ;  /* 0x0000000000288947 */ /* 0x000fea0003800000 */
[----:B------:R-:W4:Y:S02]  /*0e30*/  LDC R7, c[0x0][0x64c] ;  /* 0x00019300ff077b82 */ /* 0x000f240000000800 */
[----:B----4-:R-:W-:-:S05]  /*0e40*/  IADD3 R7, P0, R10, R7, RZ ;  /* 0x000000070a077210 */ /* 0x010fca0007f1e0ff */
[----:B------:R-:W-:-:S04]  /*0e50*/  IMAD.X R9, RZ, RZ, R3, P0 ;  /* 0x000000ffff097224 */ /* 0x000fc800000e0603 */
[----:B------:R-:W-:-:S04]  /*0e60*/  IMAD.WIDE.U32 R2, R9, R20, RZ ;  /* 0x0000001409027225 */ /* 0x000fc800078e00ff */
[----:B------:R-:W-:-:S04]  /*0e70*/  IMAD.WIDE.U32 R4, P0, R7, R21, R2 ;  /* 0x0000001507047225 */ /* 0x000fc80007800002 */
[----:B------:R-:W-:-:S04]  /*0e80*/  IMAD.WIDE.U32 R2, R7, R20, RZ ;  /* 0x0000001407027225 */ /* 0x000fc800078e00ff */
[----:B------:R-:W-:Y:S01]  /*0e90*/  IMAD.X R7, RZ, RZ, RZ, P0 ;  /* 0x000000ffff077224 */ /* 0x000fe200000e06ff */
[----:B------:R-:W-:Y:S01]  /*0ea0*/  IADD3 RZ, P0, R3, R4, RZ ;  /* 0x0000000403ff7210 */ /* 0x000fe20007f1e0ff */
[----:B------:R-:W-:-:S04]  /*0eb0*/  IMAD.MOV.U32 R6, RZ, RZ, R5 ;  /* 0x000000ffff067224 */ /* 0x000fc800078e0005 */
[----:B------:R-:W-:-:S08]  /*0ec0*/  IMAD.WIDE.U32.X R2, R9, R21, R6, P0 ;  /* 0x0000001509027225 */ /* 0x000fd000000e0406 */
.L_x_10:
[----:B--2---:R-:W-:Y:S01]  /*0ed0*/  SHF.R.U64 R4, R2, R15, R3 ;  /* 0x0000000f02047219 */ /* 0x004fe20000001203 */
[----:B0-----:R-:W-:Y:S01]  /*0ee0*/  VIADD R5, R16, 0xffffffff ;  /* 0xffffffff10057836 */ /* 0x001fe20000000000 */
[----:B------:R-:W-:Y:S02]  /*0ef0*/  SHF.L.U32 R2, R13, R18, RZ ;  /* 0x000000120d027219 */ /* 0x000fe400000006ff */
[----:B------:R-:W-:Y:S01]  /*0f00*/  LOP3.LUT R3, R23, R0, RZ, 0xc0, !PT ;  /* 0x0000000017037212 */ /* 0x000fe200078ec0ff */
[----:B------:R-:W-:Y:S01]  /*0f10*/  IMAD.MOV R6, RZ, RZ, -R4 ;  /* 0x000000ffff067224 */ /* 0x000fe200078e0a04 */
[----:B------:R-:W-:Y:S02]  /*0f20*/  SEL R0, R11, R12, !P4 ;  /* 0x0000000c0b007207 */ /* 0x000fe40006000000 */
[----:B------:R-:W-:Y:S01]  /*0f30*/  LOP3.LUT R5, R8, R5, RZ, 0xc0, !PT ;  /* 0x0000000508057212 */ /* 0x000fe200078ec0ff */
[----:B------:R-:W-:Y:S02]  /*0f40*/  IMAD R7, R2, R4, R3 ;  /* 0x0000000402077224 */ /* 0x000fe400078e0203 */
[----:B-1----:R-:W-:-:S02]  /*0f50*/  IMAD R3, R6, R17, R10 ;  /* 0x0000001106037224 */ /* 0x002fc400078e020a */
[----:B---3--:R-:W-:Y:S02]  /*0f60*/  IMAD R2, R7, R19, R0 ;  /* 0x0000001307027224 */ /* 0x008fe400078e0200 */
[----:B------:R-:W-:Y:S02]  /*0f70*/  IMAD R3, R3, R16, R5 ;  /* 0x0000001003037224 */ /* 0x000fe400078e0205 */
[----:B------:R-:W-:-:S03]  /*0f80*/  IMAD.MOV.U32 R0, RZ, RZ, 0x1 ;  /* 0x00000001ff007424 */ /* 0x000fc600078e00ff */
[----:B------:R-:W-:Y:S02]  /*0f90*/  SEL R4, R3, R2, !P4 ;  /* 0x0000000203047207 */ /* 0x000fe40006000000 */
[----:B------:R-:W-:-:S03]  /*0fa0*/  SEL R2, R2, R3, !P4 ;  /* 0x0000000302027207 */ /* 0x000fc60006000000 */
[----:B------:R1:W-:Y:S04]  /*0fb0*/  STL [R1+0x464], R4 ;  /* 0x0004640401007387 */ /* 0x0003e80000100800 */
[----:B------:R1:W-:Y:S02]  /*0fc0*/  STL [R1+0x468], R2 ;  /* 0x0004680201007387 */ /* 0x0003e40000100800 */
.L_x_8:
[----:B------:R-:W-:-:S08]  /*0fd0*/  NOP ;  /* 0x0000000000007918 */ /* 0x000fd00000000000 */
[----:B------:R-:W2:Y:S02]  /*0fe0*/  USETMAXREG.TRY_ALLOC.CTAPOOL UP0, 0xf0 ;  /* 0x000000f0000079c8 */ /* 0x000ea40008000600 */
[----:B--2---:R-:W-:-:S13]  /*0ff0*/  PLOP3.LUT P0, PT, PT, PT, UP0, 0x80, 0x0 ;  /* 0x000000000000781c */ /* 0x004fda0003f0f008 */
[----:B------:R-:W-:Y:S05]  /*1000*/  @!P0 BRA `(.L_x_8) ;  /* 0xfffffffc00f08947 */ /* 0x000fea000383ffff */
[----:B------:R-:W-:Y:S01]  /*1010*/  ULDC.64 UR4, c[0x0][0x598] ;  /* 0x0001660000047ab9 */ /* 0x000fe20000000a00 */
[----:B------:R-:W-:Y:S01]  /*1020*/  ULDC.64 UR14, c[0x0][0x208] ;  /* 0x00008200000e7ab9 */ /* 0x000fe20000000a00 */
[----:B------:R-:W-:-:S04]  /*1030*/  ISETP.NE.U32.AND P0, PT, RZ, UR4, PT ;  /* 0x00000004ff007c0c */ /* 0x000fc8000bf05070 */
[----:B------:R-:W-:-:S13]  /*1040*/  ISETP.NE.AND.EX P0, PT, RZ, UR5, PT, P0 ;  /* 0x00000005ff007c0c */ /* 0x000fda000bf05300 */
[----:B------:R-:W-:Y:S05]  /*1050*/  @!P0 BRA `(.L_x_11) ;  /* 0x0000000000208947 */ /* 0x000fea0003800000 */
[----:B-1----:R-:W1:Y:S02]  /*1060*/  LDC.64 R2, c[0x0][0x598] ;  /* 0x00016600ff027b82 */ /* 0x002e640000000a00 */
[----:B-1----:R-:W2:Y:S02]  /*1070*/  LDG.E.64 R2, desc[UR14][R2.64] ;  /* 0x0000000e02027981 */ /* 0x002ea4000c1e1b00 */
[----:B--2---:R-:W-:-:S04]  /*1080*/  ISETP.NE.U32.AND P0, PT, R2, RZ, PT ;  /* 0x000000ff0200720c */ /* 0x004fc80003f05070 */
[----:B------:R-:W-:-:S13]  /*1090*/  ISETP.NE.AND.EX P0, PT, R3, RZ, PT, P0 ;  /* 0x000000ff0300720c */ /* 0x000fda0003f05300 */
[----:B------:R-:W-:Y:S05]  /*10a0*/  @!P0 BRA `(.L_x_11) ;  /* 0x00000000000c8947 */ /* 0x000fea0003800000 */
[----:B------:R-:W2:Y:S02]  /*10b0*/  LD.E R2, desc[UR14][R2.64] ;  /* 0x0000000e02027980 */ /* 0x000ea4000c101900 */
[----:B--2---:R-:W-:Y:S01]  /*10c0*/  R2UR UR20, R2 ;  /* 0x00000000021472ca */ /* 0x004fe200000e0000 */
[----:B------:R-:W-:-:S14]  /*10d0*/  BRA `(.L_x_12) ;  /* 0x0000000000247947 */ /* 0x000fdc0003800000 */
.L_x_11:
[----:B------:R-:W-:Y:S02]  /*10e0*/  ULDC.64 UR4, c[0x0][0x588] ;  /* 0x0001620000047ab9 */ /* 0x000fe40000000a00 */
[----:B------:R-:W-:-:S04]  /*10f0*/  ISETP.NE.U32.AND P0, PT, RZ, UR4, PT ;  /* 0x00000004ff007c0c */ /* 0x000fc8000bf05070 */
[----:B------:R-:W-:-:S13]  /*1100*/  ISETP.NE.AND.EX P0, PT, RZ, UR5, PT, P0 ;  /* 0x00000005ff007c0c */ /* 0x000fda000bf05300 */
[----:B------:R-:W-:Y:S05]  /*1110*/  @!P0 BRA `(.L_x_13) ;  /* 0x0000000000108947 */ /* 0x000fea0003800000 */
[----:B-1----:R-:W1:Y:S02]  /*1120*/  LDC.64 R2, c[0x0][0x588] ;  /* 0x00016200ff027b82 */ /* 0x002e640000000a00 */
[----:B-1----:R-:W2:Y:S02]  /*1130*/  LDG.E R2, desc[UR14][R2.64] ;  /* 0x0000000e02027981 */ /* 0x002ea4000c1e1900 */
[----:B--2---:R-:W-:Y:S01]  /*1140*/  R2UR UR20, R2 ;  /* 0x00000000021472ca */ /* 0x004fe200000e0000 */
[----:B------:R-:W-:-:S14]  /*1150*/  BRA `(.L_x_12) ;  /* 0x0000000000047947 */ /* 0x000fdc0003800000 */
.L_x_13:
[----:B------:R-:W-:-:S05]  /*1160*/  ULDC UR20, c[0x0][0x580] ;  /* 0x0001600000147ab9 */ /* 0x000fca0000000800 */
.L_x_12:
[----:B------:R-:W-:Y:S02]  /*1170*/  ULDC.64 UR4, c[0x0][0x5a0] ;  /* 0x0001680000047ab9 */ /* 0x000fe40000000a00 */
        /* <DEDUP_REMOVED lines=11> */
.L_x_14:
        /* <DEDUP_REMOVED lines=8> */
.L_x_16:
[----:B------:R-:W-:-:S05]  /*12b0*/  ULDC UR21, c[0x0][0x584] ;  /* 0x0001610000157ab9 */ /* 0x000fca0000000800 */
.L_x_15:
[----:B------:R-:W-:-:S13]  /*12c0*/  LOP3.LUT P0, RZ, R0, 0xff, RZ, 0xc0, !PT ;  /* 0x000000ff00ff7812 */ /* 0x000fda000780c0ff */
[----:B------:R-:W-:Y:S05]  /*12d0*/  @!P0 EXIT ;  /* 0x000000000000894d */ /* 0x000fea0003800000 */
[----:B------:R-:W-:Y:S01]  /*12e0*/  ULDC UR4, c[0x0][0x28c] ;  /* 0x0000a30000047ab9 */ /* 0x000fe20000000800 */
[----:B------:R-:W-:Y:S02]  /*12f0*/  ULOP3.LUT UR22, UR13, 0x1, URZ, 0xfc, !UPT ;  /* 0x000000010d167892 */ /* 0x000fe4000f8efc3f */
[----:B------:R-:W-:-:S04]  /*1300*/  UIADD3 UR4, UR4, 0x3f, URZ ;  /* 0x0000003f04047890 */ /* 0x000fc8000fffe03f */
[----:B------:R-:W-:-:S04]  /*1310*/  USHF.R.S32.HI UR5, URZ, 0x1f, UR4 ;  /* 0x0000001f3f057899 */ /* 0x000fc80008011404 */
[----:B------:R-:W-:-:S03]  /*1320*/  ULEA.HI UR5, UR5, UR4, URZ, 0x6 ;  /* 0x0000000405057291 */ /* 0x000fc6000f8f303f */
[----:B------:R-:W-:Y:S01]  /*1330*/  UMOV UR4, URZ ;  /* 0x0000003f00047c82 */ /* 0x000fe20008000000 */
[----:B------:R-:W-:-:S03]  /*1340*/  USHF.R.S32.HI UR9, URZ, 0x6, UR5 ;  /* 0x000000063f097899 */ /* 0x000fc60008011405 */
[----:B------:R-:W-:-:S09]  /*1350*/  UMOV UR5, URZ ;  /* 0x0000003f00057c82 */ /* 0x000fd20008000000 */
.L_x_555:
[----:B------:R-:W-:Y:S01]  /*1360*/  STL [R1+0x450], RZ ;  /* 0x000450ff01007387 */ /* 0x000fe20000100800 */
[----:B--2---:R-:W2:Y:S01]  /*1370*/  S2UR UR18, SR_CgaCtaId ;  /* 0x00000000001279c3 */ /* 0x004ea20000008800 */
[----:B------:R-:W-:Y:S01]  /*1380*/  UMOV UR17, 0x400 ;  /* 0x0000040000117882 */ /* 0x000fe20000000000 */
[----:B------:R-:W-:Y:S01]  /*1390*/  UMOV UR6, URZ ;  /* 0x0000003f00067c82 */ /* 0x000fe20008000000 */
[----:B------:R-:W-:Y:S01]  /*13a0*/  STL [R1+0x44c], RZ ;  /* 0x00044cff01007387 */ /* 0x000fe20000100800 */
[----:B------:R-:W-:Y:S01]  /*13b0*/  UMOV UR7, URZ ;  /* 0x0000003f00077c82 */ /* 0x000fe20008000000 */
[----:B------:R-:W-:Y:S01]  /*13c0*/  UMOV UR8, URZ ;  /* 0x0000003f00087c82 */ /* 0x000fe20008000000 */
[----:B------:R-:W-:Y:S01]  /*13d0*/  UMOV UR23, UR5 ;  /* 0x0000000500177c82 */ /* 0x000fe20008000000 */
[----:B------:R-:W-:Y:S01]  /*13e0*/  STL [R1+0x448], RZ ;  /* 0x000448ff01007387 */ /* 0x000fe20000100800 */
[----:B-1-3--:R-:W1:Y:S01]  /*13f0*/  LDC R2, c[0x0][0x28c] ;  /* 0x0000a300ff027b82 */ /* 0x00ae620000000800 */
[----:B------:R-:W-:-:S02]  /*1400*/  CS2R R236, SRZ ;  /* 0x0000000000ec7805 */ /* 0x000fc4000001ff00 */
[----:B------:R-:W-:Y:S01]  /*1410*/  CS2R R234, SRZ ;  /* 0x0000000000ea7805 */ /* 0x000fe2000001ff00 */
[----:B------:R-:W-:Y:S01]  /*1420*/  STL [R1+0x444], RZ ;  /* 0x000444ff01007387 */ /* 0x000fe20000100800 */
[----:B------:R-:W-:Y:S02]  /*1430*/  CS2R R232, SRZ ;  /* 0x0000000000e87805 */ /* 0x000fe4000001ff00 */
[----:B------:R-:W-:Y:S02]  /*1440*/  CS2R R230, SRZ ;  /* 0x0000000000e67805 */ /* 0x000fe4000001ff00 */
[----:B------:R-:W-:Y:S01]  /*1450*/  CS2R R228, SRZ ;  /* 0x0000000000e47805 */ /* 0x000fe2000001ff00 */
[----:B------:R-:W-:Y:S01]  /*1460*/  STL [R1+0x440], RZ ;  /* 0x000440ff01007387 */ /* 0x000fe20000100800 */
[----:B------:R-:W-:Y:S02]  /*1470*/  CS2R R226, SRZ ;  /* 0x0000000000e27805 */ /* 0x000fe4000001ff00 */
        /* <DEDUP_REMOVED lines=15> */
[----:B-1----:R-:W-:Y:S02]  /*1570*/  ISETP.GE.AND P0, PT, R2, 0x1, PT ;  /* 0x000000010200780c */ /* 0x002fe40003f06270 */
        /* <DEDUP_REMOVED lines=39> */
[----:B0-----:R-:W-:Y:S02]  /*17f0*/  CS2R R16, SRZ ;  /* 0x0000000000107805 */ /* 0x001fe4000001ff00 */
[----:B------:R-:W-:-:S02]  /*1800*/  CS2R R14, SRZ ;  /* 0x00000000000e7805 */ /* 0x000fc4000001ff00 */
[----:B------:R-:W-:Y:S01]  /*1810*/  CS2R R12, SRZ ;  /* 0x00000000000c7805 */ /* 0x000fe2000001ff00 */
[----:B------:R-:W-:Y:S01]  /*1820*/  STL [R1+0x404], RZ ;  /* 0x000404ff01007387 */ /* 0x000fe20000100800 */
[----:B------:R-:W-:Y:S02]  /*1830*/  CS2R R10, SRZ ;  /* 0x00000000000a7805 */ /* 0x000fe4000001ff00 */
[----:B------:R-:W-:Y:S02]  /*1840*/  CS2R R8, SRZ ;  /* 0x0000000000087805 */ /* 0x000fe4000001ff00 */
[----:B------:R-:W-:Y:S01]  /*1850*/  CS2R R6, SRZ ;  /* 0x0000000000067805 */ /* 0x000fe2000001ff00 */
[----:B------:R-:W-:Y:S01]  /*1860*/  STL [R1+0x400], RZ ;  /* 0x000400ff01007387 */ /* 0x000fe20000100800 */
[----:B------:R-:W-:Y:S01]  /*1870*/  CS2R R4, SRZ ;  /* 0x0000000000047805 */ /* 0x000fe2000001ff00 */
[----:B------:R-:W-:Y:S01]  /*1880*/  IMAD.MOV.U32 R3, RZ, RZ, RZ ;  /* 0x000000ffff037224 */ /* 0x000fe200078e00ff */
[----:B------:R-:W-:Y:S01]  /*1890*/  CS2R R24, SRZ ;  /* 0x0000000000187805 */ /* 0x000fe2000001ff00 */
[----:B------:R-:W-:Y:S01]  /*18a0*/  STL [R1+0x3fc], RZ ;  /* 0x0003fcff01007387 */ /* 0x000fe20000100800 */
[----:B------:R-:W-:-:S02]  /*18b0*/  CS2R R26, SRZ ;  /* 0x00000000001a7805 */ /* 0x000fc4000001ff00 */
[----:B------:R-:W-:Y:S02]  /*18c0*/  CS2R R28, SRZ ;  /* 0x00000000001c7805 */ /* 0x000fe4000001ff00 */
[----:B------:R-:W-:Y:S01]  /*18d0*/  CS2R R30, SRZ ;  /* 0x00000000001e7805 */ /* 0x000fe2000001ff00 */
[----:B------:R-:W-:Y:S01]  /*18e0*/  STL [R1+0x3f8], RZ ;  /* 0x0003f8ff01007387 */ /* 0x000fe20000100800 */
[----:B------:R-:W-:Y:S02]  /*18f0*/  CS2R R32, SRZ ;  /* 0x0000000000207805 */ /* 0x000fe4000001ff00 */
[----:B------:R-:W-:Y:S02]  /*1900*/  CS2R R34, SRZ ;  /* 0x0000000000227805 */ /* 0x000fe4000001ff00 */
        /* <DEDUP_REMOVED lines=77> */
[----:B------:R-:W-:Y:S04]  /*1de0*/  STL [R1+0x3a8], RZ ;  /* 0x0003a8ff01007387 */ /* 0x000fe80000100800 */
        /* <DEDUP_REMOVED lines=106> */
[----:B------:R-:W-:Y:S04]  /*2490*/  STL [R1], RZ ;  /* 0x000000ff01007387 */ /* 0x000fe80000100800 */
        /* <DEDUP_REMOVED lines=39> */
[----:B------:R-:W-:Y:S01]  /*2710*/  STL [R1+0xa0], RZ ;  /* 0x0000a0ff01007387 */ /* 0x000fe20000100800 */
[----:B------:R-:W0:Y:S03]  /*2720*/  S2R R0, SR_TID.X ;  /* 0x0000000000007919 */ /* 0x000e260000002100 */
        /* <DEDUP_REMOVED lines=8> */
[----:B0-----:R-:W-:-:S03]  /*27b0*/  LOP3.LUT R0, R0, 0x80, RZ, 0xc0, !PT ;  /* 0x0000008000007812 */ /* 0x001fc600078ec0ff */
[----:B------:R-:W-:Y:S01]  /*27c0*/  STL [R1+0xc4], RZ ;  /* 0x0000c4ff01007387 */ /* 0x000fe20000100800 */
[----:B------:R-:W-:-:S03]  /*27d0*/  SHF.R.U32.HI R0, RZ, 0x7, R0 ;  /* 0x00000007ff007819 */ /* 0x000fc60000011600 */
        /* <DEDUP_REMOVED lines=33> */
[----:B------:R-:W0:Y:S04]  /*29f0*/  SHFL.IDX PT, R0, R0, RZ, 0x1f ;  /* 0x00001fff00007589 */ /* 0x000e2800000e0000 */
[----:B------:R1:W-:Y:S04]  /*2a00*/  STL [R1+0x14c], RZ ;  /* 0x00014cff01007387 */ /* 0x0003e80000100800 */
[----:B------:R1:W-:Y:S04]  /*2a10*/  STL [R1+0x150], RZ ;  /* 0x000150ff01007387 */ /* 0x0003e80000100800 */
[----:B------:R1:W-:Y:S04]  /*2a20*/  STL [R1+0x154], RZ ;  /* 0x000154ff01007387 */ /* 0x0003e80000100800 */
[----:B------:R1:W-:Y:S04]  /*2a30*/  STL [R1+0x158], RZ ;  /* 0x000158ff01007387 */ /* 0x0003e80000100800 */
[----:B------:R1:W-:Y:S04]  /*2a40*/  STL [R1+0x15c], RZ ;  /* 0x00015cff01007387 */ /* 0x0003e80000100800 */
[----:B------:R1:W-:Y:S01]  /*2a50*/  STL [R1+0x160], RZ ;  /* 0x000160ff01007387 */ /* 0x0003e20000100800 */
[----:B0-----:R-:W-:Y:S01]  /*2a60*/  R2UR UR12, R0 ;  /* 0x00000000000c72ca */ /* 0x001fe200000e0000 */
[----:B------:R-:W-:-:S02]  /*2a70*/  IMAD.U32 R0, RZ, RZ, UR4 ;  /* 0x00000004ff007e24 */ /* 0x000fc4000f8e00ff */
[----:B------:R1:W-:Y:S04]  /*2a80*/  STL [R1+0x164], RZ ;  /* 0x000164ff01007387 */ /* 0x0003e80000100800 */
[----:B------:R1:W-:Y:S04]  /*2a90*/  STL [R1+0x168], RZ ;  /* 0x000168ff01007387 */ /* 0x0003e80000100800 */
[----:B------:R1:W-:Y:S02]  /*2aa0*/  STL [R1+0x16c], RZ ;  /* 0x00016cff01007387 */ /* 0x0003e40000100800 */
[----:B------:R-:W-:-:S02]  /*2ab0*/  ULEA.HI UR11, UR12, UR12, URZ, 0x1 ;  /* 0x0000000c0c0b7291 */ /* 0x000fc4000f8f083f */
[----:B------:R1:W-:Y:S02]  /*2ac0*/  STL [R1+0x170], RZ ;  /* 0x000170ff01007387 */ /* 0x0003e40000100800 */
[----:B------:R-:W-:Y:S02]  /*2ad0*/  ULOP3.LUT UR16, UR11, 0xffffe, URZ, 0xc0, !UPT ;  /* 0x000ffffe0b107892 */ /* 0x000fe4000f8ec03f */
[----:B------:R1:W-:Y:S01]  /*2ae0*/  STL [R1+0x174], RZ ;  /* 0x000174ff01007387 */ /* 0x0003e20000100800 */
[----:B--2---:R-:W-:Y:S02]  /*2af0*/  ULEA UR11, UR18, UR17, 0x18 ;  /* 0x00000011120b7291 */ /* 0x004fe4000f8ec03f */
[----:B------:R-:W-:Y:S01]  /*2b00*/  UIADD3 UR16, UR12, -UR16, URZ ;  /* 0x800000100c107290 */ /* 0x000fe2000fffe03f */
[----:B------:R1:W-:Y:S03]  /*2b10*/  STL [R1+0x178], RZ ;  /* 0x000178ff01007387 */ /* 0x0003e60000100800 */
[----:B------:R-:W-:Y:S01]  /*2b20*/  ULEA UR16, UR16, UR11, 0xc ;  /* 0x0000000b10107291 */ /* 0x000fe2000f8e603f */
[----:B------:R1:W-:Y:S03]  /*2b30*/  STL [R1+0x17c], RZ ;  /* 0x00017cff01007387 */ /* 0x0003e60000100800 */
[----:B------:R-:W-:Y:S01]  /*2b40*/  UIADD3 UR16, UR16, 0x180, URZ ;  /* 0x0000018010107890 */ /* 0x000fe2000fffe03f */
[----:B------:R1:W-:Y:S03]  /*2b50*/  STL [R1+0x180], RZ ;  /* 0x000180ff01007387 */ /* 0x0003e60000100800 */
[----:B------:R-:W-:Y:S01]  /*2b60*/  USHF.R.U32.HI UR12, URZ, 0x4, UR16 ;  /* 0x000000043f0c7899 */ /* 0x000fe20008011610 */
[----:B------:R1:W-:Y:S03]  /*2b70*/  STL [R1+0x184], RZ ;  /* 0x000184ff01007387 */ /* 0x0003e60000100800 */
[----:B------:R-:W-:Y:S01]  /*2b80*/  ULOP3.LUT UR12, UR12, 0x3fff, URZ, 0xc0, !UPT ;  /* 0x00003fff0c0c7892 */ /* 0x000fe2000f8ec03f */
[----:B------:R1:W-:Y:S04]  /*2b90*/  STL [R1+0x188], RZ ;  /* 0x000188ff01007387 */ /* 0x0003e80000100800 */
        /* <DEDUP_REMOVED lines=28> */
[----:B------:R1:W-:Y:S01]  /*2d60*/  STL [R1+0x1fc], RZ ;  /* 0x0001fcff01007387 */ /* 0x0003e20000100800 */
[----:B------:R-:W-:Y:S05]  /*2d70*/  @!P0 BRA `(.L_x_17) ;  /* 0x0000004000c08947 */ /* 0x000fea0003800000 */
[----:B------:R-:W-:-:S06]  /*2d80*/  UISETP.NE.AND UP0, UPT, UR22, 0x3, UPT ;  /* 0x000000031600788c */ /* 0x000fcc000bf05270 */
[----:B------:R-:W-:-:S13]  /*2d90*/  PLOP3.LUT P1, PT, PT, PT, UP0, 0x80, 0x0 ;  /* 0x000000000000781c */ /* 0x000fda0003f2f008 */
[----:B------:R-:W-:Y:S05]  /*2da0*/  @!P1 BRA `(.L_x_18) ;  /* 0x0000000000049947 */ /* 0x000fea0003800000 */
[----:B------:R-:W-:Y:S01]  /*2db0*/  BPT.TRAP 0x1 ;  /* 0x000000040000795c */ /* 0x000fe20000300000 */
.L_x_18:
[----:B------:R-:W-:Y:S01]  /*2dc0*/  ULEA UR6, UR5, UR11, 0x3 ;  /* 0x0000000b05067291 */ /* 0x000fe2000f8e183f */
[----:B------:R-:W-:-:S05]  /*2dd0*/  IMAD.U32 R0, RZ, RZ, UR4 ;  /* 0x00000004ff007e24 */ /* 0x000fca000f8e00ff */
[----:B------:R-:W-:-:S04]  /*2de0*/  SHF.L.U32 R0, R0, 0x1f, RZ ;  /* 0x0000001f00007819 */ /* 0x000fc800000006ff */
[----:B------:R0:W2:Y:S01]  /*2df0*/  SYNCS.PHASECHK.TRANS64.TRYWAIT P0, [UR6], R0 ;  /* 0x00000000ff0075a7 */ /* 0x0000a20008000146 */
[----:B------:R-:W-:Y:S05]  /*2e00*/  @!P1 BRA `(.L_x_19) ;  /* 0x0000000000049947 */ /* 0x000fea0003800000 */
[----:B------:R-:W-:Y:S01]  /*2e10*/  BPT.TRAP 0x1 ;  /* 0x000000040000795c */ /* 0x000fe20000300000 */
.L_x_19:
[----:B--2---:R-:W-:Y:S05]  /*2e20*/  @P0 BRA `(.L_x_20) ;  /* 0x0000000000080947 */ /* 0x004fea0003800000 */
[----:B------:R-:W2:Y:S02]  /*2e30*/  SYNCS.PHASECHK.TRANS64.TRYWAIT P0, [UR6], R0 ;  /* 0x00000000ff0075a7 */ /* 0x000ea40008000146 */
[----:B--2---:R-:W-:Y:S05]  /*2e40*/  @!P0 BRA `(.L_x_21) ;  /* 0x0000022800308947 */ /* 0x004fea0003800000 */
.L_x_20:
[----:B------:R-:W-:Y:S01]  /*2e50*/  UIADD3 UR6, UR11, 0x1c180, URZ ;  /* 0x0001c1800b067890 */ /* 0x000fe2000fffe03f */
[----:B------:R-:W-:Y:S01]  /*2e60*/  WARPGROUP.ARRIVE ;  /* 0x00000000000079c5 */ /* 0x000fe20000000000 */
[----:B------:R-:W-:Y:S02]  /*2e70*/  ULOP3.LUT UR7, UR12, 0x10000, URZ, 0xfc, !UPT ;  /* 0x000100000c077892 */ /* 0x000fe4000f8efc3f */
[----:B------:R-:W-:Y:S02]  /*2e80*/  USHF.R.U32.HI UR6, URZ, 0x4, UR6 ;  /* 0x000000043f067899 */ /* 0x000fe40008011606 */
[----:B------:R-:W-:Y:S02]  /*2e90*/  ULEA UR7, UR5, UR7, 0xa ;  /* 0x0000000705077291 */ /* 0x000fe4000f8e503f */
[----:B------:R-:W-:Y:S01]  /*2ea0*/  ULOP3.LUT UR6, UR6, 0x3fff, URZ, 0xc0, !UPT ;  /* 0x00003fff06067892 */ /* 0x000fe2000f8ec03f */
[----:B------:R-:W-:Y:S01]  /*2eb0*/  UMOV UR17, 0x80000020 ;  /* 0x8000002000117882 */ /* 0x000fe20000000000 */
[----:B------:R-:W-:-:S02]  /*2ec0*/  UMOV UR19, 0x80000020 ;  /* 0x8000002000137882 */ /* 0x000fc40000000000 */
[----:B------:R-:W-:Y:S01]  /*2ed0*/  ULOP3.LUT UR6, UR6, 0x10000, URZ, 0xfc, !UPT ;  /* 0x0001000006067892 */ /* 0x000fe2000f8efc3f */
[----:B------:R-:W-:-:S03]  /*2ee0*/  UMOV UR16, UR7 ;  /* 0x0000000700107c82 */ /* 0x000fc60008000000 */
[----:B------:R-:W-:-:S03]  /*2ef0*/  ULEA UR8, UR5, UR6, 0xa ;  /* 0x0000000605087291 */ /* 0x000fc6000f8e503f */
[----:B------:R-:W-:-:S04]  /*2f00*/  UMOV UR6, 0x2 ;  /* 0x0000000200067882 */ /* 0x000fc80000000000 */
[----:B------:R-:W-:Y:S02]  /*2f10*/  UMOV UR18, UR8 ;  /* 0x0000000800127c82 */ /* 0x000fe40008000000 */
[----:B------:R-:W-:Y:S01]  /*2f20*/  QGMMA.64x256x32.F32.E4M3.E4M3 R24, gdesc[UR16], RZ, !UPT, gsb0 ;  /* 0x03e00000101879f3 */ /* 0x000fe2000c0008ff */
[----:B------:R-:W-:Y:S01]  /*2f30*/  UIADD3 UR16, UR7, 0x200, URZ ;  /* 0x0000020007107890 */ /* 0x000fe2000fffe03f */
[----:B------:R-:W-:Y:S01]  /*2f40*/  UMOV UR17, 0x80000020 ;  /* 0x8000002000117882 */ /* 0x000fe20000000000 */
[----:B------:R-:W-:Y:S02]  /*2f50*/  WARPGROUP.DEPBAR.LE gsb0, 0x0 ;  /* 0x00008000000079c5 */ /* 0x000fe40000010000 */
[----:B------:R-:W-:Y:S04]  /*2f60*/  STL.64 [R1], R24 ;  /* 0x0000001801007387 */ /* 0x000fe80000100a00 */
[----:B------:R-:W-:Y:S04]  /*2f70*/  STL.64 [R1+0x8], R26 ;  /* 0x0000081a01007387 */ /* 0x000fe80000100a00 */
        /* <DEDUP_REMOVED lines=61> */
[----:B------:R3:W-:Y:S02]  /*3350*/  STL.64 [R1+0x1f8], R150 ;  /* 0x0001f89601007387 */ /* 0x0007e40000100a00 */
[----:B---3--:R-:W-:-:S06]  /*3360*/  WARPGROUP.ARRIVE ;  /* 0x00000000000079c5 */ /* 0x008fcc0000000000 */
[----:B------:R-:W-:Y:S03]  /*3370*/  QGMMA.64x256x32.F32.E4M3.E4M3 R24, gdesc[UR16], RZ, !UPT, gsb0 ;  /* 0x03e00000101879f3 */ /* 0x000fe6000c0008ff */
[----:B------:R-:W-:Y:S02]  /*3380*/  WARPGROUP.DEPBAR.LE gsb0, 0x0 ;  /* 0x00008000000079c5 */ /* 0x000fe40000010000 */
        /* <DEDUP_REMOVED lines=21> */
[----:B------:R3:W-:Y:S04]  /*34e0*/  STL.64 [R1+0x478], R108 ;  /* 0x0004786c01007387 */ /* 0x0007e80000100a00 */
        /* <DEDUP_REMOVED lines=70> */
[----:B---3--:R-:W3:Y:S04]  /*3950*/  LDL.LU.64 R108, [R1] ;  /* 0x00000000016c7983 */ /* 0x008ee80000300a00 */
[----:B------:R-:W3:Y:S04]  /*3960*/  LDL.LU.64 R110, [R1+0x8] ;  /* 0x00000800016e7983 */ /* 0x000ee80000300a00 */
        /* <DEDUP_REMOVED lines=61> */
[----:B------:R-:W3:Y:S01]  /*3d40*/  LDL.LU.64 R234, [R1+0x1f8] ;  /* 0x0001f80001ea7983 */ /* 0x000ee20000300a00 */
[----:B------:R-:W-:-:S02]  /*3d50*/  UIADD3 UR16, UR7, 0x2, URZ ;  /* 0x0000000207107890 */ /* 0x000fc4000fffe03f */
[----:B------:R-:W-:Y:S01]  /*3d60*/  UIADD3 UR18, UR8, 0x2, URZ ;  /* 0x0000000208127890 */ /* 0x000fe2000fffe03f */
[----:B------:R-:W-:Y:S01]  /*3d70*/  STL [R1+0x338], RZ ;  /* 0x000338ff01007387 */ /* 0x000fe20000100800 */
[----:B------:R-:W-:Y:S01]  /*3d80*/  UMOV UR17, 0x80000020 ;  /* 0x8000002000117882 */ /* 0x000fe20000000000 */
[----:B------:R-:W-:Y:S02]  /*3d90*/  UMOV UR19, 0x80000020 ;  /* 0x8000002000137882 */ /* 0x000fe40000000000 */
        /* <DEDUP_REMOVED lines=25> */
[----:B---3--:R-:W-:-:S06]  /*3f30*/  WARPGROUP.ARRIVE ;  /* 0x00000000000079c5 */ /* 0x008fcc0000000000 */
[----:B------:R-:W-:Y:S03]  /*3f40*/  QGMMA.64x256x32.F32.E4M3.E4M3 R108, gdesc[UR16], R108, gsb0 ;  /* 0x03e00000106c79f3 */ /* 0x000fe6000800086c */
[----:B------:R-:W-:Y:S02]  /*3f50*/  WARPGROUP.DEPBAR.LE gsb0, 0x0 ;  /* 0x00008000000079c5 */ /* 0x000fe40000010000 */
[----:B------:R-:W-:Y:S01]  /*3f60*/  STL.64 [R1], R108 ;  /* 0x0000006c01007387 */ /* 0x000fe20000100a00 */
[----:B------:R-:W-:Y:S01]  /*3f70*/  UIADD3 UR16, UR7, 0x202, URZ ;  /* 0x0000020207107890 */ /* 0x000fe2000fffe03f */
[----:B------:R-:W-:Y:S02]  /*3f80*/  IMAD.MOV.U32 R2, RZ, RZ, R234 ;  /* 0x000000ffff027224 */ /* 0x000fe400078e00ea */
[----:B------:R-:W-:Y:S01]  /*3f90*/  STL.64 [R1+0x8], R110 ;  /* 0x0000086e01007387 */ /* 0x000fe20000100a00 */
[----:B------:R-:W-:Y:S01]  /*3fa0*/  UMOV UR17, 0x80000020 ;  /* 0x8000002000117882 */ /* 0x000fe20000000000 */
[----:B------:R-:W-:Y:S01]  /*3fb0*/  ULDC UR7, c[0x0][0x50c] ;  /* 0x0001430000077ab9 */ /* 0x000fe20000000800 */
[----:B0-2---:R-:W-:Y:S01]  /*3fc0*/  IMAD.MOV.U32 R0, RZ, RZ, R235 ;  /* 0x000000ffff007224 */ /* 0x005fe200078e00eb */
        /* <DEDUP_REMOVED lines=62> */
[----:B0-----:R-:W3:Y:S04]  /*43b0*/  LDL.LU.64 R150, [R1+0x520] ;  /* 0x0005200001967983 */ /* 0x001ee80000300a00 */
        /* <DEDUP_REMOVED lines=21> */
[----:B------:R-:W-:Y:S01]  /*4510*/  UISETP.NE.AND UP0, UPT, UR7, 0x2, UPT ;  /* 0x000000020700788c */ /* 0x000fe2000bf05270 */
[----:B------:R-:W-:-:S02]  /*4520*/  CS2R R236, SRZ ;  /* 0x0000000000ec7805 */ /* 0x000fc4000001ff00 */
[----:B--2---:R-:W-:Y:S01]  /*4530*/  CS2R R234, SRZ ;  /* 0x0000000000ea7805 */ /* 0x004fe2000001ff00 */
[----:B------:R0:W-:Y:S01]  /*4540*/  STL [R1+0x2d0], RZ ;  /* 0x0002d0ff01007387 */ /* 0x0001e20000100800 */
[----:B------:R-:W-:Y:S01]  /*4550*/  USEL UR7, URZ, 0x1, UP0 ;  /* 0x000000013f077887 */ /* 0x000fe20008000000 */
[----:B------:R-:W-:Y:S02]  /*4560*/  CS2R R232, SRZ ;  /* 0x0000000000e87805 */ /* 0x000fe4000001ff00 */
[----:B------:R-:W-:Y:S01]  /*4570*/  CS2R R230, SRZ ;  /* 0x0000000000e67805 */ /* 0x000fe2000001ff00 */
[----:B------:R0:W-:Y:S01]  /*4580*/  STL [R1+0x2cc], RZ ;  /* 0x0002ccff01007387 */ /* 0x0001e20000100800 */
[----:B------:R-:W-:Y:S02]  /*4590*/  CS2R R228, SRZ ;  /* 0x0000000000e47805 */ /* 0x000fe4000001ff00 */
[----:B------:R-:W-:Y:S02]  /*45a0*/  CS2R R226, SRZ ;  /* 0x0000000000e27805 */ /* 0x000fe4000001ff00 */
[----:B------:R-:W-:Y:S01]  /*45b0*/  ISETP.NE.AND P0, PT, RZ, UR7, PT ;  /* 0x00000007ff007c0c */ /* 0x000fe2000bf05270 */
[----:B------:R0:W-:Y:S01]  /*45c0*/  STL [R1+0x2c8], RZ ;  /* 0x0002c8ff01007387 */ /* 0x0001e20000100800 */
[----:B------:R-:W-:-:S02]  /*45d0*/  CS2R R224, SRZ ;  /* 0x0000000000e07805 */ /* 0x000fc4000001ff00 */
[----:B------:R-:W-:Y:S02]  /*45e0*/  CS2R R222, SRZ ;  /* 0x0000000000de7805 */ /* 0x000fe4000001ff00 */
[----:B------:R-:W-:Y:S01]  /*45f0*/  CS2R R220, SRZ ;  /* 0x0000000000dc7805 */ /* 0x000fe2000001ff00 */
[----:B------:R0:W-:Y:S01]  /*4600*/  STL [R1+0x2c4], RZ ;  /* 0x0002c4ff01007387 */ /* 0x0001e20000100800 */
[----:B------:R-:W-:Y:S02]  /*4610*/  CS2R R218, SRZ ;  /* 0x0000000000da7805 */ /* 0x000fe4000001ff00 */
[----:B------:R-:W-:Y:S02]  /*4620*/  CS2R R216, SRZ ;  /* 0x0000000000d87805 */ /* 0x000fe4000001ff00 */
[----:B------:R-:W-:Y:S01]  /*4630*/  CS2R R214, SRZ ;  /* 0x0000000000d67805 */ /* 0x000fe2000001ff00 */
        /* <DEDUP_REMOVED lines=54> */
[----:B------:R-:W-:Y:S01]  /*49a0*/  CS2R R4, SRZ ;  /* 0x0000000000047805 */ /* 0x000fe2000001ff00 */
[----:B------:R-:W-:Y:S01]  /*49b0*/  IMAD.MOV.U32 R3, RZ, RZ, RZ ;  /* 0x000000ffff037224 */ /* 0x000fe200078e00ff */
        /* <DEDUP_REMOVED lines=35> */
[----:B---3--:R-:W-:-:S06]  /*4bf0*/  WARPGROUP.ARRIVE ;  /* 0x00000000000079c5 */ /* 0x008fcc0000000000 */
[----:B------:R-:W-:Y:S03]  /*4c00*/  QGMMA.64x256x32.F32.E4M3.E4M3 R24, gdesc[UR16], R24, gsb0 ;  /* 0x03e00000101879f3 */ /* 0x000fe60008000818 */
[----:B------:R-:W-:Y:S02]  /*4c10*/  WARPGROUP.DEPBAR.LE gsb0, 0x0 ;  /* 0x00008000000079c5 */ /* 0x000fe40000010000 */
[----:B0-----:R-:W-:Y:S05]  /*4c20*/  @!P0 BRA `(.L_x_22) ;  /* 0x0000002000f88947 */ /* 0x001fea0003800000 */
[----:B------:R-:W2:Y:S04]  /*4c30*/  LDL R3, [R1] ;  /* 0x0000000001037983 */ /* 0x000ea80000100800 */
[----:B------:R-:W3:Y:S04]  /*4c40*/  LDL R4, [R1+0x4] ;  /* 0x0000040001047983 */ /* 0x000ee80000100800 */
[----:B------:R-:W4:Y:S04]  /*4c50*/  LDL R5, [R1+0x8] ;  /* 0x0000080001057983 */ /* 0x000f280000100800 */
[----:B------:R-:W5:Y:S04]  /*4c60*/  LDL R6, [R1+0xc] ;  /* 0x00000c0001067983 */ /* 0x000f680000100800 */
        /* <DEDUP_REMOVED lines=101> */
[----:B------:R0:W-:Y:S04]  /*52c0*/  STL [R1+0x4c4], R131 ;  /* 0x0004c48301007387 */ /* 0x0001e80000100800 */
[----:B0-----:R-:W5:Y:S04]  /*52d0*/  LDL R131, [R1+0x1a4] ;  /* 0x0001a40001837983 */ /* 0x001f680000100800 */
        /* <DEDUP_REMOVED lines=39> */
[----:B0-----:R-:W5:Y:S01]  /*5550*/  LDL R151, [R1+0x1f4] ;  /* 0x0001f40001977983 */ /* 0x001f620000100800 */
[----:B------:R-:W-:-:S01]  /*5560*/  FADD R2, RZ, R2 ;  /* 0x00000002ff027221 */ /* 0x000fc20000000000 */
[----:B------:R-:W-:Y:S01]  /*5570*/  FADD R0, RZ, R0 ;  /* 0x00000000ff007221 */ /* 0x000fe20000000000 */
[----:B--2---:R-:W-:-:S01]  /*5580*/  FADD R3, RZ, R3 ;  /* 0x00000003ff037221 */ /* 0x004fc20000000000 */
[----:B---3--:R-:W-:Y:S01]  /*5590*/  FADD R4, RZ, R4 ;  /* 0x00000004ff047221 */ /* 0x008fe20000000000 */
[----:B----4-:R-:W-:-:S01]  /*55a0*/  FADD R5, RZ, R5 ;  /* 0x00000005ff057221 */ /* 0x010fc20000000000 */
[----:B-----5:R-:W-:Y:S01]  /*55b0*/  FADD R6, RZ, R6 ;  /* 0x00000006ff067221 */ /* 0x020fe20000000000 */
[----:B------:R-:W-:-:S01]  /*55c0*/  FADD R7, RZ, R7 ;  /* 0x00000007ff077221 */ /* 0x000fc20000000000 */
[----:B------:R-:W-:Y:S01]  /*55d0*/  FADD R8, RZ, R8 ;  /* 0x00000008ff087221 */ /* 0x000fe20000000000 */
        /* <DEDUP_REMOVED lines=13> */
[----:B------:R-:W2:Y:S01]  /*56b0*/  LDL.LU R131, [R1+0x4c4] ;  /* 0x0004c40001837983 */ /* 0x000ea20000300800 */
        /* <DEDUP_REMOVED lines=13> */
[----:B------:R-:W3:Y:S01]  /*5790*/  LDL.LU R132, [R1+0x4c0] ;  /* 0x0004c00001847983 */ /* 0x000ee20000300800 */
        /* <DEDUP_REMOVED lines=16> */
[----:B------:R0:W-:Y:S01]  /*58a0*/  STL [R1+0x200], R133 ;  /* 0x0002008501007387 */ /* 0x0001e20000100800 */
        /* <DEDUP_REMOVED lines=9> */
[----:B0-----:R-:W4:Y:S01]  /*5940*/  LDL.LU R133, [R1+0x4bc] ;  /* 0x0004bc0001857983 */ /* 0x001f220000300800 */
[----:B------:R-:W-:-:S01]  /*5950*/  FADD R184, RZ, R184 ;  /* 0x000000b8ffb87221 */ /* 0x000fc20000000000 */
[----:B------:R-:W-:Y:S01]  /*5960*/  FADD R185, RZ, R185 ;  /* 0x000000b9ffb97221 */ /* 0x000fe20000000000 */
[----:B------:R-:W-:-:S01]  /*5970*/  FADD R186, RZ, R186 ;  /* 0x000000baffba7221 */ /* 0x000fc20000000000 */
        /* <DEDUP_REMOVED lines=10> */
[----:B0-----:R-:W5:Y:S01]  /*5a20*/  LDL.LU R134, [R1+0x4b8] ;  /* 0x0004b80001867983 */ /* 0x001f620000300800 */
        /* <DEDUP_REMOVED lines=52> */
[----:B0-----:R-:W5:Y:S04]  /*5d70*/  LDL.LU R138, [R1+0x4a8] ;  /* 0x0004a800018a7983 */ /* 0x001f680000300800 */
[----:B------:R0:W-:Y:S01]  /*5d80*/  STL [R1+0x218], R139 ;  /* 0x0002188b01007387 */ /* 0x0001e20000100800 */
[----:B------:R-:W-:-:S03]  /*5d90*/  FADD R140, RZ, R140 ;  /* 0x0000008cff8c7221 */ /* 0x000fc60000000000 */
        /* <DEDUP_REMOVED lines=34> */
[----:B------:R0:W-:Y:S04]  /*5fc0*/  STL [R1+0x248], R151 ;  /* 0x0002489701007387 */ /* 0x0001e80000100800 */
[----:B0-----:R-:W5:Y:S04]  /*5fd0*/  LDL.LU R151, [R1+0x474] ;  /* 0x0004740001977983 */ /* 0x001f680000300800 */
[----:B------:R0:W-:Y:S04]  /*5fe0*/  STL [R1+0x24c], R2 ;  /* 0x00024c0201007387 */ /* 0x0001e80000100800 */
[----:B------:R1:W-:Y:S01]  /*5ff0*/  STL [R1+0x250], R0 ;  /* 0x0002500001007387 */ /* 0x0003e20000100800 */
[----:B0-----:R-:W-:-:S01]  /*6000*/  FADD R2, RZ, R24 ;  /* 0x00000018ff027221 */ /* 0x001fc20000000000 */
[----:B-1----:R-:W-:-:S04]  /*6010*/  FADD R0, RZ, R25 ;  /* 0x00000019ff007221 */ /* 0x002fc80000000000 */
        /* <DEDUP_REMOVED lines=211> */
[----:B--2---:R-:W-:-:S04]  /*6d50*/  FADD R0, RZ, R131 ;  /* 0x00000083ff007221 */ /* 0x004fc80000000000 */
[----:B------:R3:W-:Y:S04]  /*6d60*/  STL [R1+0x3fc], R2 ;  /* 0x0003fc0201007387 */ /* 0x0007e80000100800 */
[----:B------:R4:W-:Y:S01]  /*6d70*/  STL [R1+0x400], R0 ;  /* 0x0004000001007387 */ /* 0x0009e20000100800 */
[----:B---3--:R-:W-:-:S01]  /*6d80*/  FADD R2, RZ, R132 ;  /* 0x00000084ff027221 */ /* 0x008fc20000000000 */
[----:B----4-:R-:W-:-:S04]  /*6d90*/  FADD R0, RZ, R133 ;  /* 0x00000085ff007221 */ /* 0x010fc80000000000 */
[----:B------:R5:W-:Y:S04]  /*6da0*/  STL [R1+0x404], R2 ;  /* 0x0004040201007387 */ /* 0x000be80000100800 */
[----:B------:R0:W-:Y:S01]  /*6db0*/  STL [R1+0x408], R0 ;  /* 0x0004080001007387 */ /* 0x0001e20000100800 */
[----:B-----5:R-:W-:-:S01]  /*6dc0*/  FADD R2, RZ, R134 ;  /* 0x00000086ff027221 */ /* 0x020fc20000000000 */
[----:B0-----:R-:W-:-:S04]  /*6dd0*/  FADD R0, RZ, R135 ;  /* 0x00000087ff007221 */ /* 0x001fc80000000000 */
        /* <DEDUP_REMOVED lines=34> */
[----:B------:R-:W-:-:S05]  /*7000*/  UMOV UR6, URZ ;  /* 0x0000003f00067c82 */ /* 0x000fca0008000000 */
.L_x_22:
[----:B------:R-:W-:-:S04]  /*7010*/  UIADD3 UR23, UR5, 0x1, URZ ;  /* 0x0000000105177890 */ /* 0x000fc8000fffe03f */
[----:B------:R-:W-:-:S04]  /*7020*/  UISETP.NE.AND UP0, UPT, UR23, 0x7, UPT ;  /* 0x000000071700788c */ /* 0x000fc8000bf05270 */
[----:B------:R-:W-:Y:S02]  /*7030*/  USEL UR8, URZ, 0x1, UP0 ;  /* 0x000000013f087887 */ /* 0x000fe40008000000 */
[----:B------:R-:W-:Y:S02]  /*7040*/  USEL UR23, UR23, URZ, UP0 ;  /* 0x0000003f17177287 */ /* 0x000fe40008000000 */
[----:B------:R-:W-:-:S06]  /*7050*/  ULOP3.LUT UR8, UR4, UR8, URZ, 0x3c, !UPT ;  /* 0x0000000804087292 */ /* 0x000fcc000f8e3c3f */
[----:B0-----:R-:W-:Y:S01]  /*7060*/  IMAD.U32 R0, RZ, RZ, UR8 ;  /* 0x00000008ff007e24 */ /* 0x001fe2000f8e00ff */
[----:B------:R-:W-:-:S06]  /*7070*/  UMOV UR8, 0x1 ;  /* 0x0000000100087882 */ /* 0x000fcc0000000000 */
.L_x_17:
[----:B------:R-:W-:-:S04]  /*7080*/  UISETP.LT.AND UP0, UPT, UR9, 0x1, UPT ;  /* 0x000000010900788c */ /* 0x000fc8000bf01270 */
[----:B------:R-:W-:-:S04]  /*7090*/  USEL UR16, UR9, 0x1, UP0 ;  /* 0x0000000109107887 */ /* 0x000fc80008000000 */
[----:B------:R-:W-:-:S04]  /*70a0*/  UIADD3 UR16, UR9, -UR16, URZ ;  /* 0x8000001009107290 */ /* 0x000fc8000fffe03f */
[----:B------:R-:W-:-:S06]  /*70b0*/  UISETP.GE.AND UP0, UPT, UR16, 0x1, UPT ;  /* 0x000000011000788c */ /* 0x000fcc000bf06270 */
[----:B------:R-:W-:-:S13]  /*70c0*/  PLOP3.LUT P0, PT, PT, PT, UP0, 0x80, 0x0 ;  /* 0x000000000000781c */ /* 0x000fda0003f0f008 */
[----:B------:R-:W-:Y:S05]  /*70d0*/  @!P0 BRA `(.L_x_23) ;  /* 0x0000006000688947 */ /* 0x000fea0003800000 */
[----:B------:R-:W-:Y:S01]  /*70e0*/  UMOV UR24, UR16 ;  /* 0x0000001000187c82 */ /* 0x000fe20008000000 */
[----:B------:R-:W-:Y:S01]  /*70f0*/  UMOV UR25, UR5 ;  /* 0x0000000500197c82 */ /* 0x000fe20008000000 */
[----:B------:R-:W-:-:S05]  /*7100*/  ULDC UR26, c[0x0][0x50c] ;  /* 0x00014300001a7ab9 */ /* 0x000fca0000000800 */
.L_x_31:
[----:B------:R-:W-:-:S06]  /*7110*/  UISETP.NE.AND UP0, UPT, UR22, 0x3, UPT ;  /* 0x000000031600788c */ /* 0x000fcc000bf05270 */
[----:B------:R-:W-:-:S13]  /*7120*/  PLOP3.LUT P1, PT, PT, PT, UP0, 0x80, 0x0 ;  /* 0x000000000000781c */ /* 0x000fda0003f2f008 */
[----:B------:R-:W-:Y:S05]  /*7130*/  @!P1 BRA `(.L_x_24) ;  /* 0x0000000000049947 */ /* 0x000fea0003800000 */
[----:B------:R-:W-:Y:S01]  /*7140*/  BPT.TRAP 0x1 ;  /* 0x000000040000795c */ /* 0x000fe20000300000 */
.L_x_24:
[----:B------:R-:W0:Y:S01]  /*7150*/  S2UR UR16, SR_CgaCtaId ;  /* 0x00000000001079c3 */ /* 0x000e220000008800 */
[----:B------:R-:W-:Y:S01]  /*7160*/  UMOV UR11, 0x400 ;  /* 0x00000400000b7882 */ /* 0x000fe20000000000 */
[----:B------:R-:W-:Y:S01]  /*7170*/  SHF.L.U32 R2, R0, 0x1f, RZ ;  /* 0x0000001f00027819 */ /* 0x000fe200000006ff */
[----:B0-----:R-:W-:-:S04]  /*7180*/  ULEA UR11, UR16, UR11, 0x18 ;  /* 0x0000000b100b7291 */ /* 0x001fc8000f8ec03f */
[----:B------:R-:W-:-:S09]  /*7190*/  ULEA UR16, UR23, UR11, 0x3 ;  /* 0x0000000b17107291 */ /* 0x000fd2000f8e183f */
[----:B------:R0:W2:Y:S01]  /*71a0*/  SYNCS.PHASECHK.TRANS64.TRYWAIT P0, [UR16], R2 ;  /* 0x00000002ff0075a7 */ /* 0x0000a20008000150 */
[----:B------:R-:W-:Y:S05]  /*71b0*/  @!P1 BRA `(.L_x_25) ;  /* 0x0000000000049947 */ /* 0x000fea0003800000 */
[----:B------:R-:W-:Y:S01]  /*71c0*/  BPT.TRAP 0x1 ;  /* 0x000000040000795c */ /* 0x000fe20000300000 */
.L_x_25:
[----:B--2---:R-:W-:Y:S05]  /*71d0*/  @P0 BRA `(.L_x_26) ;  /* 0x0000000000080947 */ /* 0x004fea0003800000 */
[----:B------:R-:W2:Y:S02]  /*71e0*/  SYNCS.PHASECHK.TRANS64.TRYWAIT P0, [UR16], R2 ;  /* 0x00000002ff0075a7 */ /* 0x000ea40008000150 */
[----:B--2---:R-:W-:Y:S05]  /*71f0*/  @!P0 BRA `(.L_x_27) ;  /* 0x000001e4005c8947 */ /* 0x004fea0003800000 */
.L_x_26:
        /* <DEDUP_REMOVED lines=64> */
[----:B--2---:R-:W2:Y:S04]  /*7600*/  LDL.LU.64 R108, [R1] ;  /* 0x00000000016c7983 */ /* 0x004ea80000300a00 */
[----:B------:R-:W2:Y:S04]  /*7610*/  LDL.LU.64 R110, [R1+0x8] ;  /* 0x00000800016e7983 */ /* 0x000ea80000300a00 */
        /* <DEDUP_REMOVED lines=61> */
[----:B------:R-:W2:Y:S01]  /*79f0*/  LDL.LU.64 R234, [R1+0x1f8] ;  /* 0x0001f80001ea7983 */ /* 0x000ea20000300a00 */
[----:B------:R-:W-:-:S02]  /*7a00*/  UIADD3 UR16, UR11, 0x1c180, URZ ;  /* 0x0001c1800b107890 */ /* 0x000fc4000fffe03f */
[----:B------:R-:W-:Y:S02]  /*7a10*/  UISETP.NE.AND UP0, UPT, UR7, URZ, UPT ;  /* 0x0000003f0700728c */ /* 0x000fe4000bf05270 */
[----:B------:R-:W-:Y:S02]  /*7a20*/  USHF.R.U32.HI UR16, URZ, 0x4, UR16 ;  /* 0x000000043f107899 */ /* 0x000fe40008011610 */
[----:B------:R-:W-:Y:S02]  /*7a30*/  USEL UR8, UR8, URZ, !UP0 ;  /* 0x0000003f08087287 */ /* 0x000fe4000c000000 */
[----:B------:R-:W-:Y:S02]  /*7a40*/  ULOP3.LUT UR16, UR16, 0x3fff, URZ, 0xc0, !UPT ;  /* 0x00003fff10107892 */ /* 0x000fe4000f8ec03f */
[----:B------:R-:W-:Y:S02]  /*7a50*/  UISETP.NE.U32.AND UP0, UPT, UR8, URZ, UPT ;  /* 0x0000003f0800728c */ /* 0x000fe4000bf05070 */
[----:B------:R-:W-:-:S02]  /*7a60*/  ULOP3.LUT UR7, UR12, 0x10000, URZ, 0xfc, !UPT ;  /* 0x000100000c077892 */ /* 0x000fc4000f8efc3f */
[----:B------:R-:W-:Y:S02]  /*7a70*/  ULOP3.LUT UR8, UR16, 0x10000, URZ, 0xfc, !UPT ;  /* 0x0001000010087892 */ /* 0x000fe4000f8efc3f */
[----:B------:R-:W-:Y:S02]  /*7a80*/  ULEA UR7, UR23, UR7, 0xa ;  /* 0x0000000717077291 */ /* 0x000fe4000f8e503f */
[----:B------:R-:W-:Y:S01]  /*7a90*/  ULEA UR8, UR23, UR8, 0xa ;  /* 0x0000000817087291 */ /* 0x000fe2000f8e503f */
[----:B------:R-:W-:Y:S01]  /*7aa0*/  UMOV UR17, 0x80000020 ;  /* 0x8000002000117882 */ /* 0x000fe20000000000 */
[----:B------:R-:W-:-:S03]  /*7ab0*/  UMOV UR19, 0x80000020 ;  /* 0x8000002000137882 */ /* 0x000fc60000000000 */
[----:B------:R-:W-:Y:S02]  /*7ac0*/  UMOV UR16, UR7 ;  /* 0x0000000700107c82 */ /* 0x000fe40008000000 */
[----:B------:R-:W-:Y:S01]  /*7ad0*/  UMOV UR18, UR8 ;  /* 0x0000000800127c82 */ /* 0x000fe20008000000 */
[----:B--2---:R-:W-:-:S06]  /*7ae0*/  WARPGROUP.ARRIVE ;  /* 0x00000000000079c5 */ /* 0x004fcc0000000000 */
[----:B------:R-:W-:Y:S03]  /*7af0*/  QGMMA.64x256x32.F32.E4M3.E4M3 R108, gdesc[UR16], R108, UP0, gsb0 ;  /* 0x03e00000106c79f3 */ /* 0x000fe6000b80086c */
        /* <DEDUP_REMOVED lines=65> */
[----:B--2---:R-:W2:Y:S04]  /*7f10*/  LDL.LU.64 R234, [R1+0x870] ;  /* 0x0008700001ea7983 */ /* 0x004ea80000300a00 */
[----:B------:R-:W3:Y:S04]  /*7f20*/  LDL.LU.64 R232, [R1+0x868] ;  /* 0x0008680001e87983 */ /* 0x000ee80000300a00 */
[----:B------:R-:W4:Y:S04]  /*7f30*/  LDL.LU.64 R230, [R1+0x860] ;  /* 0x0008600001e67983 */ /* 0x000f280000300a00 */
        /* <DEDUP_REMOVED lines=60> */
[----:B------:R-:W4:Y:S01]  /*8300*/  LDL.LU.64 R108, [R1+0x678] ;  /* 0x00067800016c7983 */ /* 0x000f220000300a00 */
[----:B------:R-:W-:Y:S01]  /*8310*/  UIADD3 UR16, UR7, 0x200, URZ ;  /* 0x0000020007107890 */ /* 0x000fe2000fffe03f */
[----:B------:R-:W-:-:S02]  /*8320*/  UMOV UR17, 0x80000020 ;  /* 0x8000002000117882 */ /* 0x000fc40000000000 */
[----:B--2---:R-:W-:Y:S04]  /*8330*/  STL.64 [R1+0x670], R234 ;  /* 0x000670ea01007387 */ /* 0x004fe80000100a00 */
[----:B---3--:R-:W-:Y:S04]  /*8340*/  STL.64 [R1+0x668], R232 ;  /* 0x000668e801007387 */ /* 0x008fe80000100a00 */
[----:B----4-:R-:W-:Y:S04]  /*8350*/  STL.64 [R1+0x660], R230 ;  /* 0x000660e601007387 */ /* 0x010fe80000100a00 */
        /* <DEDUP_REMOVED lines=38> */
[----:B------:R-:W-:Y:S01]  /*85c0*/  STL.64 [R1+0x528], R152 ;  /* 0x0005289801007387 */ /* 0x000fe20000100a00 */
[----:B------:R-:W-:-:S06]  /*85d0*/  WARPGROUP.ARRIVE ;  /* 0x00000000000079c5 */ /* 0x000fcc0000000000 */
[----:B------:R-:W-:Y:S03]  /*85e0*/  QGMMA.64x256x32.F32.E4M3.E4M3 R24, gdesc[UR16], R24, UP0, gsb0 ;  /* 0x03e00000101879f3 */ /* 0x000fe6000b800818 */
        /* <DEDUP_REMOVED lines=88> */
[----:B------:R-:W-:Y:S01]  /*8b70*/  UIADD3 UR18, UR8, 0x2, URZ ;  /* 0x0000000208127890 */ /* 0x000fe2000fffe03f */
[----:B------:R-:W-:Y:S01]  /*8b80*/  UMOV UR17, 0x80000020 ;  /* 0x8000002000117882 */ /* 0x000fe20000000000 */
[----:B------:R-:W-:Y:S01]  /*8b90*/  UMOV UR19, 0x80000020 ;  /* 0x8000002000137882 */ /* 0x000fe20000000000 */
[----:B--2---:R-:W-:-:S06]  /*8ba0*/  WARPGROUP.ARRIVE ;  /* 0x00000000000079c5 */ /* 0x004fcc0000000000 */
[----:B------:R-:W-:Y:S03]  /*8bb0*/  QGMMA.64x256x32.F32.E4M3.E4M3 R108, gdesc[UR16], R108, gsb0 ;  /* 0x03e00000106c79f3 */ /* 0x000fe6000800086c */
[----:B------:R-:W-:Y:S02]  /*8bc0*/  WARPGROUP.DEPBAR.LE gsb0, 0x0 ;  /* 0x00008000000079c5 */ /* 0x000fe40000010000 */
[----:B------:R-:W-:Y:S01]  /*8bd0*/  STL.64 [R1], R108 ;  /* 0x0000006c01007387 */ /* 0x000fe20000100a00 */
[----:B0-----:R-:W-:-:S03]  /*8be0*/  IMAD.MOV.U32 R2, RZ, RZ, R108 ;  /* 0x000000ffff027224 */ /* 0x001fc600078e006c */
        /* <DEDUP_REMOVED lines=63> */
[----:B0-----:R0:W5:Y:S04]  /*8fe0*/  LDL.LU.64 R234, [R1+0x670] ;  /* 0x0006700001ea7983 */ /* 0x0011680000300a00 */
[----:B------:R0:W5:Y:S04]  /*8ff0*/  LDL.LU.64 R232, [R1+0x668] ;  /* 0x0006680001e87983 */ /* 0x0001680000300a00 */
        /* <DEDUP_REMOVED lines=62> */
[----:B------:R-:W-:Y:S01]  /*93e0*/  UIADD3 UR16, UR7, 0x202, URZ ;  /* 0x0000020207107890 */ /* 0x000fe2000fffe03f */
[----:B------:R-:W-:Y:S01]  /*93f0*/  UMOV UR17, 0x80000020 ;  /* 0x8000002000117882 */ /* 0x000fe20000000000 */
[----:B------:R-:W-:-:S04]  /*9400*/  UIADD3 UR6, UR6, 0x2, URZ ;  /* 0x0000000206067890 */ /* 0x000fc8000fffe03f */
[----:B------:R-:W-:-:S04]  /*9410*/  UISETP.NE.AND UP0, UPT, UR6, UR26, UPT ;  /* 0x0000001a0600728c */ /* 0x000fc8000bf05270 */
[----:B------:R-:W-:-:S06]  /*9420*/  USEL UR7, URZ, 0x1, UP0 ;  /* 0x000000013f077887 */ /* 0x000fcc0008000000 */
[----:B------:R-:W-:Y:S01]  /*9430*/  ISETP.NE.AND P0, PT, RZ, UR7, PT ;  /* 0x00000007ff007c0c */ /* 0x000fe2000bf05270 */
[----:B--2---:R-:W-:-:S06]  /*9440*/  WARPGROUP.ARRIVE ;  /* 0x00000000000079c5 */ /* 0x004fcc0000000000 */
[----:B------:R-:W-:Y:S03]  /*9450*/  QGMMA.64x256x32.F32.E4M3.E4M3 R24, gdesc[UR16], R24, gsb0 ;  /* 0x03e00000101879f3 */ /* 0x000fe60008000818 */
[----:B------:R-:W-:-:S03]  /*9460*/  WARPGROUP.DEPBAR.LE gsb0, 0x0 ;  /* 0x00008000000079c5 */ /* 0x000fc60000010000 */
[----:B0-----:R-:W-:Y:S05]  /*9470*/  @!P0 BRA `(.L_x_28) ;  /* 0x0000003c000c8947 */ /* 0x001fea0003800000 */
[----:B-----5:R0:W-:Y:S04]  /*9480*/  STL [R1+0x6a0], R225 ;  /* 0x0006a0e101007387 */ /* 0x0201e80000100800 */
[----:B------:R2:W-:Y:S01]  /*9490*/  STL [R1+0x69c], R226 ;  /* 0x00069ce201007387 */ /* 0x0005e20000100800 */
[----:B0-----:R-:W-:-:S03]  /*94a0*/  IMAD.MOV.U32 R225, RZ, RZ, R2 ;  /* 0x000000ffffe17224 */ /* 0x001fc600078e0002 */
[----:B--2---:R-:W2:Y:S04]  /*94b0*/  LDL R226, [R1+0x4] ;  /* 0x0000040001e27983 */ /* 0x004ea80000100800 */
[----:B------:R0:W-:Y:S04]  /*94c0*/  STL [R1+0x698], R227 ;  /* 0x000698e301007387 */ /* 0x0001e80000100800 */
[----:B0-----:R-:W3:Y:S04]  /*94d0*/  LDL R227, [R1+0x8] ;  /* 0x0000080001e37983 */ /* 0x001ee80000100800 */
[----:B------:R0:W-:Y:S04]  /*94e0*/  STL [R1+0x694], R228 ;  /* 0x000694e401007387 */ /* 0x0001e80000100800 */
[----:B0-----:R-:W4:Y:S04]  /*94f0*/  LDL R228, [R1+0xc] ;  /* 0x00000c0001e47983 */ /* 0x001f280000100800 */
        /* <DEDUP_REMOVED lines=209> */
[----:B0-----:R-:W4:Y:S04]  /*a210*/  LDL.LU R121, [R1+0x200] ;  /* 0x0002000001797983 */ /* 0x001f280000300800 */
        /* <DEDUP_REMOVED lines=14> */
[----:B------:R-:W4:Y:S04]  /*a300*/  LDL.LU R2, [R1+0x230] ;  /* 0x0002300001027983 */ /* 0x000f280000300800 */
        /* <DEDUP_REMOVED lines=38> */
[----:B------:R0:W-:Y:S01]  /*a570*/  STL [R1+0x484], R148 ;  /* 0x0004849401007387 */ /* 0x0001e20000100800 */
[----:B------:R-:W-:-:S03]  /*a580*/  FADD R3, R225, R3 ;  /* 0x00000003e1037221 */ /* 0x000fc60000000000 */
[----:B0-----:R-:W4:Y:S04]  /*a590*/  LDL.LU R148, [R1+0x214] ;  /* 0x0002140001947983 */ /* 0x001f280000300800 */
[----:B------:R0:W-:Y:S01]  /*a5a0*/  STL [R1+0x480], R149 ;  /* 0x0004809501007387 */ /* 0x0001e20000100800 */
[----:B--2---:R-:W-:-:S01]  /*a5b0*/  FADD R4, R226, R4 ;  /* 0x00000004e2047221 */ /* 0x004fc20000000000 */
[----:B---3--:R-:W-:Y:S02]  /*a5c0*/  FADD R5, R227, R5 ;  /* 0x00000005e3057221 */ /* 0x008fe40000000000 */
[----:B0-----:R-:W2:Y:S04]  /*a5d0*/  LDL R149, [R1+0x1f4] ;  /* 0x0001f40001957983 */ /* 0x001ea80000100800 */
[----:B------:R0:W-:Y:S01]  /*a5e0*/  STL [R1+0x47c], R150 ;  /* 0x00047c9601007387 */ /* 0x0001e20000100800 */
[----:B----4-:R-:W-:-:S01]  /*a5f0*/  FADD R6, R228, R6 ;  /* 0x00000006e4067221 */ /* 0x010fc20000000000 */
[----:B------:R-:W-:-:S02]  /*a600*/  FADD R7, R229, R7 ;  /* 0x00000007e5077221 */ /* 0x000fc40000000000 */
[----:B0-----:R-:W3:Y:S04]  /*a610*/  LDL R150, [R1+0x1c0] ;  /* 0x0001c00001967983 */ /* 0x001ee80000100800 */
[----:B------:R0:W-:Y:S01]  /*a620*/  STL [R1+0x478], R151 ;  /* 0x0004789701007387 */ /* 0x0001e20000100800 */
[----:B------:R-:W-:-:S01]  /*a630*/  FADD R8, R230, R8 ;  /* 0x00000008e6087221 */ /* 0x000fc20000000000 */
[----:B------:R-:W-:Y:S02]  /*a640*/  FADD R9, R231, R9 ;  /* 0x00000009e7097221 */ /* 0x000fe40000000000 */
[----:B0-----:R-:W4:Y:S04]  /*a650*/  LDL R151, [R1+0x1f0] ;  /* 0x0001f00001977983 */ /* 0x001f280000100800 */
[----:B------:R0:W-:Y:S01]  /*a660*/  STL [R1+0x474], R0 ;  /* 0x0004740001007387 */ /* 0x0001e20000100800 */
[----:B------:R-:W-:-:S01]  /*a670*/  FADD R10, R232, R10 ;  /* 0x0000000ae80a7221 */ /* 0x000fc20000000000 */
[----:B------:R-:W-:-:S02]  /*a680*/  FADD R11, R233, R11 ;  /* 0x0000000be90b7221 */ /* 0x000fc40000000000 */
[----:B0-----:R-:W2:Y:S04]  /*a690*/  LDL.LU R0, [R1+0x210] ;  /* 0x0002100001007983 */ /* 0x001ea80000300800 */
[----:B------:R-:W3:Y:S04]  /*a6a0*/  LDL.LU R225, [R1+0x6a0] ;  /* 0x0006a00001e17983 */ /* 0x000ee80000300800 */
[----:B------:R-:W4:Y:S04]  /*a6b0*/  LDL.LU R226, [R1+0x69c] ;  /* 0x00069c0001e27983 */ /* 0x000f280000300800 */
[----:B------:R-:W2:Y:S04]  /*a6c0*/  LDL.LU R227, [R1+0x698] ;  /* 0x0006980001e37983 */ /* 0x000ea80000300800 */
[----:B------:R-:W2:Y:S04]  /*a6d0*/  LDL.LU R228, [R1+0x694] ;  /* 0x0006940001e47983 */ /* 0x000ea80000300800 */
[----:B------:R-:W2:Y:S01]  /*a6e0*/  LDL.LU R229, [R1+0x690] ;  /* 0x0006900001e57983 */ /* 0x000ea20000300800 */
[----:B------:R-:W-:-:S03]  /*a6f0*/  FADD R12, R234, R12 ;  /* 0x0000000cea0c7221 */ /* 0x000fc60000000000 */
[----:B------:R-:W2:Y:S01]  /*a700*/  LDL.LU R230, [R1+0x68c] ;  /* 0x00068c0001e67983 */ /* 0x000ea20000300800 */
[----:B------:R-:W-:-:S03]  /*a710*/  FADD R13, R235, R13 ;  /* 0x0000000deb0d7221 */ /* 0x000fc60000000000 */
[----:B------:R-:W2:Y:S04]  /*a720*/  LDL.LU R231, [R1+0x688] ;  /* 0x0006880001e77983 */ /* 0x000ea80000300800 */
[----:B------:R-:W2:Y:S04]  /*a730*/  LDL.LU R232, [R1+0x684] ;  /* 0x0006840001e87983 */ /* 0x000ea80000300800 */
[----:B------:R-:W2:Y:S04]  /*a740*/  LDL.LU R233, [R1+0x680] ;  /* 0x0006800001e97983 */ /* 0x000ea80000300800 */
[----:B------:R-:W2:Y:S04]  /*a750*/  LDL.LU R234, [R1+0x67c] ;  /* 0x00067c0001ea7983 */ /* 0x000ea80000300800 */
[----:B------:R-:W2:Y:S01]  /*a760*/  LDL.LU R235, [R1+0x678] ;  /* 0x0006780001eb7983 */ /* 0x000ea20000300800 */
[----:B------:R-:W-:-:S01]  /*a770*/  FADD R14, R24, R14 ;  /* 0x0000000e180e7221 */ /* 0x000fc20000000000 */
[----:B------:R-:W-:Y:S01]  /*a780*/  FADD R15, R25, R15 ;  /* 0x0000000f190f7221 */ /* 0x000fe20000000000 */
[----:B------:R-:W-:-:S01]  /*a790*/  FADD R16, R26, R16 ;  /* 0x000000101a107221 */ /* 0x000fc20000000000 */
[----:B------:R-:W2:Y:S01]  /*a7a0*/  LDL.LU R24, [R1+0x674] ;  /* 0x0006740001187983 */ /* 0x000ea20000300800 */
[----:B------:R-:W-:-:S01]  /*a7b0*/  FADD R17, R27, R17 ;  /* 0x000000111b117221 */ /* 0x000fc20000000000 */
[----:B------:R-:W-:-:S02]  /*a7c0*/  FADD R18, R28, R18 ;  /* 0x000000121c127221 */ /* 0x000fc40000000000 */
[----:B------:R-:W2:Y:S01]  /*a7d0*/  LDL.LU R25, [R1+0x670] ;  /* 0x0006700001197983 */ /* 0x000ea20000300800 */
[----:B------:R-:W-:-:S03]  /*a7e0*/  FADD R19, R29, R19 ;  /* 0x000000131d137221 */ /* 0x000fc60000000000 */
        /* <DEDUP_REMOVED lines=155> */
[----:B---3--:R-:W-:-:S03]  /*b1a0*/  FADD R225, R107, R225 ;  /* 0x000000e16be17221 */ /* 0x008fc60000000000 */
[----:B------:R-:W3:Y:S01]  /*b1b0*/  LDL.LU R104, [R1+0x534] ;  /* 0x0005340001687983 */ /* 0x000ee20000300800 */
[----:B----4-:R-:W-:-:S03]  /*b1c0*/  FADD R226, R108, R226 ;  /* 0x000000e26ce27221 */ /* 0x010fc60000000000 */
[----:B------:R-:W4:Y:S01]  /*b1d0*/  LDL.LU R105, [R1+0x530] ;  /* 0x0005300001697983 */ /* 0x000f220000300800 */
[----:B--2---:R-:W-:-:S03]  /*b1e0*/  FADD R227, R109, R227 ;  /* 0x000000e36de37221 */ /* 0x004fc60000000000 */
        /* <DEDUP_REMOVED lines=15> */
[----:B------:R-:W-:-:S01]  /*b2e0*/  FADD R235, R117, R235 ;  /* 0x000000eb75eb7221 */ /* 0x000fc20000000000 */
[----:B------:R-:W-:Y:S02]  /*b2f0*/  FADD R121, R120, R121 ;  /* 0x0000007978797221 */ /* 0x000fe40000000000 */
[----:B------:R-:W2:Y:S01]  /*b300*/  LDL.LU R114, [R1+0x50c] ;  /* 0x00050c0001727983 */ /* 0x000ea20000300800 */
[----:B------:R-:W-:-:S03]  /*b310*/  FADD R236, R118, R236 ;  /* 0x000000ec76ec7221 */ /* 0x000fc60000000000 */
[----:B------:R-:W2:Y:S01]  /*b320*/  LDL.LU R115, [R1+0x508] ;  /* 0x0005080001737983 */ /* 0x000ea20000300800 */
[----:B------:R-:W-:-:S03]  /*b330*/  FADD R237, R119, R237 ;  /* 0x000000ed77ed7221 */ /* 0x000fc60000000000 */
[----:B------:R-:W2:Y:S01]  /*b340*/  LDL.LU R116, [R1+0x504] ;  /* 0x0005040001747983 */ /* 0x000ea20000300800 */
[----:B------:R-:W-:-:S03]  /*b350*/  FADD R123, R122, R123 ;  /* 0x0000007b7a7b7221 */ /* 0x000fc60000000000 */
[----:B------:R-:W2:Y:S04]  /*b360*/  LDL.LU R117, [R1+0x500] ;  /* 0x0005000001757983 */ /* 0x000ea80000300800 */
[----:B------:R-:W2:Y:S01]  /*b370*/  LDL.LU R118, [R1+0x4fc] ;  /* 0x0004fc0001767983 */ /* 0x000ea20000300800 */
[----:B------:R-:W-:-:S03]  /*b380*/  FADD R125, R124, R125 ;  /* 0x0000007d7c7d7221 */ /* 0x000fc60000000000 */
[----:B------:R-:W2:Y:S04]  /*b390*/  LDL.LU R119, [R1+0x4f8] ;  /* 0x0004f80001777983 */ /* 0x000ea80000300800 */
[----:B------:R-:W2:Y:S04]  /*b3a0*/  LDL.LU R120, [R1+0x4f4] ;  /* 0x0004f40001787983 */ /* 0x000ea80000300800 */
[----:B------:R0:W-:Y:S01]  /*b3b0*/  STL [R1+0x200], R121 ;  /* 0x0002007901007387 */ /* 0x0001e20000100800 */
[----:B------:R-:W-:-:S01]  /*b3c0*/  FADD R127, R126, R127 ;  /* 0x0000007f7e7f7221 */ /* 0x000fc20000000000 */
[----:B------:R-:W-:Y:S01]  /*b3d0*/  FADD R0, R128, R0 ;  /* 0x0000000080007221 */ /* 0x000fe20000000000 */
[----:B------:R-:W-:-:S01]  /*b3e0*/  FADD R148, R150, R148 ;  /* 0x0000009496947221 */ /* 0x000fc20000000000 */
[----:B0-----:R-:W2:Y:S04]  /*b3f0*/  LDL.LU R121, [R1+0x4f0] ;  /* 0x0004f00001797983 */ /* 0x001ea80000300800 */
        /* <DEDUP_REMOVED lines=9> */
[----:B------:R-:W-:-:S02]  /*b490*/  FADD R136, R137, R136 ;  /* 0x0000008889887221 */ /* 0x000fc40000000000 */
[----:B0-----:R-:W2:Y:S04]  /*b4a0*/  LDL.LU R125, [R1+0x4e0] ;  /* 0x0004e000017d7983 */ /* 0x001ea80000300800 */
[----:B------:R-:W2:Y:S04]  /*b4b0*/  LDL.LU R126, [R1+0x4dc] ;  /* 0x0004dc00017e7983 */ /* 0x000ea80000300800 */
[----:B------:R0:W-:Y:S01]  /*b4c0*/  STL [R1+0x20c], R127 ;  /* 0x00020c7f01007387 */ /* 0x0001e20000100800 */
[----:B------:R-:W-:-:S01]  /*b4d0*/  FADD R132, R134, R132 ;  /* 0x0000008486847221 */ /* 0x000fc20000000000 */
[----:B------:R-:W-:-:S02]  /*b4e0*/  FADD R2, R130, R2 ;  /* 0x0000000282027221 */ /* 0x000fc40000000000 */
[----:B0-----:R-:W2:Y:S04]  /*b4f0*/  LDL.LU R127, [R1+0x4d8] ;  /* 0x0004d800017f7983 */ /* 0x001ea80000300800 */
[----:B------:R-:W2:Y:S04]  /*b500*/  LDL.LU R128, [R1+0x4d4] ;  /* 0x0004d40001807983 */ /* 0x000ea80000300800 */
[----:B------:R-:W-:Y:S04]  /*b510*/  STL [R1+0x210], R0 ;  /* 0x0002100001007387 */ /* 0x000fe80000100800 */
[----:B------:R-:W-:Y:S04]  /*b520*/  STL [R1+0x214], R148 ;  /* 0x0002149401007387 */ /* 0x000fe80000100800 */
[----:B------:R-:W-:Y:S04]  /*b530*/  STL [R1+0x218], R144 ;  /* 0x0002189001007387 */ /* 0x000fe80000100800 */
[----:B------:R-:W-:Y:S04]  /*b540*/  STL [R1+0x21c], R142 ;  /* 0x00021c8e01007387 */ /* 0x000fe80000100800 */
[----:B------:R-:W-:Y:S04]  /*b550*/  STL [R1+0x220], R140 ;  /* 0x0002208c01007387 */ /* 0x000fe80000100800 */
[----:B------:R-:W-:Y:S04]  /*b560*/  STL [R1+0x224], R138 ;  /* 0x0002248a01007387 */ /* 0x000fe80000100800 */
[----:B------:R-:W3:Y:S04]  /*b570*/  LDL.LU R130, [R1+0x234] ;  /* 0x0002340001827983 */ /* 0x000ee80000300800 */
[----:B------:R-:W-:Y:S04]  /*b580*/  STL [R1+0x228], R136 ;  /* 0x0002288801007387 */ /* 0x000fe80000100800 */
[----:B------:R0:W-:Y:S04]  /*b590*/  STL [R1+0x22c], R132 ;  /* 0x00022c8401007387 */ /* 0x0001e80000100800 */
[----:B0-----:R-:W4:Y:S04]  /*b5a0*/  LDL.LU R132, [R1+0x238] ;  /* 0x0002380001847983 */ /* 0x001f280000300800 */
[----:B------:R-:W2:Y:S04]  /*b5b0*/  LDL.LU R134, [R1+0x23c] ;  /* 0x00023c0001867983 */ /* 0x000ea80000300800 */
[----:B------:R0:W-:Y:S04]  /*b5c0*/  STL [R1+0x230], R2 ;  /* 0x0002300201007387 */ /* 0x0001e80000100800 */
[----:B------:R-:W2:Y:S04]  /*b5d0*/  LDL.LU R136, [R1+0x240] ;  /* 0x0002400001887983 */ /* 0x000ea80000300800 */
        /* <DEDUP_REMOVED lines=11> */
[----:B0-----:R-:W2:Y:S04]  /*b690*/  LDL.LU R2, [R1+0x270] ;  /* 0x0002700001027983 */ /* 0x001ea80000300800 */
[----:B------:R-:W2:Y:S01]  /*b6a0*/  LDL.LU R0, [R1+0x274] ;  /* 0x0002740001007983 */ /* 0x000ea20000300800 */
[----:B---3--:R-:W-:-:S03]  /*b6b0*/  FADD R130, R129, R130 ;  /* 0x0000008281827221 */ /* 0x008fc60000000000 */
[----:B------:R-:W3:Y:S04]  /*b6c0*/  LDL.LU R129, [R1+0x4d0] ;  /* 0x0004d00001817983 */ /* 0x000ee80000300800 */
[----:B------:R0:W-:Y:S04]  /*b6d0*/  STL [R1+0x234], R130 ;  /* 0x0002348201007387 */ /* 0x0001e80000100800 */
[----:B0-----:R-:W3:Y:S01]  /*b6e0*/  LDL.LU R130, [R1+0x4cc] ;  /* 0x0004cc0001827983 */ /* 0x001ee20000300800 */
[----:B----4-:R-:W-:-:S03]  /*b6f0*/  FADD R132, R131, R132 ;  /* 0x0000008483847221 */ /* 0x010fc60000000000 */
[----:B------:R-:W4:Y:S01]  /*b700*/  LDL.LU R131, [R1+0x4c8] ;  /* 0x0004c80001837983 */ /* 0x000f220000300800 */
[----:B--2---:R-:W-:-:S03]  /*b710*/  FADD R134, R133, R134 ;  /* 0x0000008685867221 */ /* 0x004fc60000000000 */
[----:B------:R0:W-:Y:S01]  /*b720*/  STL [R1+0x238], R132 ;  /* 0x0002388401007387 */ /* 0x0001e20000100800 */
[----:B------:R-:W-:-:S03]  /*b730*/  FADD R136, R135, R136 ;  /* 0x0000008887887221 */ /* 0x000fc60000000000 */
[----:B0-----:R-:W2:Y:S01]  /*b740*/  LDL.LU R132, [R1+0x4c4] ;  /* 0x0004c40001847983 */ /* 0x001ea20000300800 */
[----:B------:R-:W-:-:S03]  /*b750*/  FADD R150, R151, R150 ;  /* 0x0000009697967221 */ /* 0x000fc60000000000 */
[----:B------:R-:W2:Y:S01]  /*b760*/  LDL.LU R133, [R1+0x4c0] ;  /* 0x0004c00001857983 */ /* 0x000ea20000300800 */
[----:B------:R-:W-:-:S03]  /*b770*/  FADD R148, R149, R148 ;  /* 0x0000009495947221 */ /* 0x000fc60000000000 */
[----:B------:R0:W-:Y:S01]  /*b780*/  STL [R1+0x23c], R134 ;  /* 0x00023c8601007387 */ /* 0x0001e20000100800 */
[----:B------:R-:W-:-:S01]  /*b790*/  FADD R146, R147, R146 ;  /* 0x0000009293927221 */ /* 0x000fc20000000000 */
[----:B------:R-:W-:Y:S02]  /*b7a0*/  FADD R144, R145, R144 ;  /* 0x0000009091907221 */ /* 0x000fe40000000000 */
[----:B0-----:R-:W2:Y:S01]  /*b7b0*/  LDL.LU R134, [R1+0x4bc] ;  /* 0x0004bc0001867983 */ /* 0x001ea20000300800 */
[----:B------:R-:W-:-:S03]  /*b7c0*/  FADD R143, R24, R143 ;  /* 0x0000008f188f7221 */ /* 0x000fc60000000000 */
[----:B------:R-:W2:Y:S01]  /*b7d0*/  LDL.LU R135, [R1+0x4b8] ;  /* 0x0004b80001877983 */ /* 0x000ea20000300800 */
[----:B------:R-:W-:-:S03]  /*b7e0*/  FADD R142, R25, R142 ;  /* 0x0000008e198e7221 */ /* 0x000fc60000000000 */
[----:B------:R0:W-:Y:S01]  /*b7f0*/  STL [R1+0x240], R136 ;  /* 0x0002408801007387 */ /* 0x0001e20000100800 */
[----:B------:R-:W-:-:S01]  /*b800*/  FADD R141, R26, R141 ;  /* 0x0000008d1a8d7221 */ /* 0x000fc20000000000 */
[----:B------:R-:W-:Y:S01]  /*b810*/  FADD R140, R27, R140 ;  /* 0x0000008c1b8c7221 */ /* 0x000fe20000000000 */
[----:B------:R-:W-:-:S01]  /*b820*/  FADD R139, R28, R139 ;  /* 0x0000008b1c8b7221 */ /* 0x000fc20000000000 */
[----:B0-----:R-:W2:Y:S01]  /*b830*/  LDL.LU R136, [R1+0x4b4] ;  /* 0x0004b40001887983 */ /* 0x001ea20000300800 */
[----:B------:R-:W-:-:S03]  /*b840*/  FADD R138, R29, R138 ;  /* 0x0000008a1d8a7221 */ /* 0x000fc60000000000 */
[----:B------:R0:W-:Y:S01]  /*b850*/  STL [R1+0x244], R150 ;  /* 0x0002449601007387 */ /* 0x0001e20000100800 */
[----:B------:R-:W-:-:S03]  /*b860*/  FADD R137, R30, R137 ;  /* 0x000000891e897221 */ /* 0x000fc60000000000 */
[----:B------:R1:W-:Y:S01]  /*b870*/  STL [R1+0x248], R148 ;  /* 0x0002489401007387 */ /* 0x0003e20000100800 */
[----:B------:R-:W-:-:S03]  /*b880*/  FADD R2, R31, R2 ;  /* 0x000000021f027221 */ /* 0x000fc60000000000 */
[----:B------:R1:W-:Y:S01]  /*b890*/  STL [R1+0x24c], R146 ;  /* 0x00024c9201007387 */ /* 0x0003e20000100800 */
[----:B------:R-:W-:-:S03]  /*b8a0*/  FADD R0, R32, R0 ;  /* 0x0000000020007221 */ /* 0x000fc60000000000 */
[----:B------:R1:W-:Y:S04]  /*b8b0*/  STL [R1+0x250], R144 ;  /* 0x0002509001007387 */ /* 0x0003e80000100800 */
[----:B------:R1:W-:Y:S04]  /*b8c0*/  STL [R1+0x254], R143 ;  /* 0x0002548f01007387 */ /* 0x0003e80000100800 */
[----:B------:R1:W-:Y:S04]  /*b8d0*/  STL [R1+0x258], R142 ;  /* 0x0002588e01007387 */ /* 0x0003e80000100800 */
[----:B------:R1:W-:Y:S04]  /*b8e0*/  STL [R1+0x25c], R141 ;  /* 0x00025c8d01007387 */ /* 0x0003e80000100800 */
[----:B------:R1:W-:Y:S04]  /*b8f0*/  STL [R1+0x260], R140 ;  /* 0x0002608c01007387 */ /* 0x0003e80000100800 */
[----:B------:R1:W-:Y:S04]  /*b900*/  STL [R1+0x264], R139 ;  /* 0x0002648b01007387 */ /* 0x0003e80000100800 */
[----:B------:R1:W-:Y:S04]  /*b910*/  STL [R1+0x268], R138 ;  /* 0x0002688a01007387 */ /* 0x0003e80000100800 */
[----:B------:R-:W3:Y:S04]  /*b920*/  LDL.LU R151, [R1+0x278] ;  /* 0x0002780001977983 */ /* 0x000ee80000300800 */
[----:B------:R1:W-:Y:S04]  /*b930*/  STL [R1+0x26c], R137 ;  /* 0x00026c8901007387 */ /* 0x0003e80000100800 */
[----:B0-----:R-:W4:Y:S04]  /*b940*/  LDL.LU R150, [R1+0x27c] ;  /* 0x00027c0001967983 */ /* 0x001f280000300800 */
[----:B------:R0:W-:Y:S04]  /*b950*/  STL [R1+0x270], R2 ;  /* 0x0002700201007387 */ /* 0x0001e80000100800 */
[----:B------:R-:W2:Y:S04]  /*b960*/  LDL.LU R149, [R1+0x280] ;  /* 0x0002800001957983 */ /* 0x000ea80000300800 */
[----:B------:R0:W-:Y:S04]  /*b970*/  STL [R1+0x274], R0 ;  /* 0x0002740001007387 */ /* 0x0001e80000100800 */
[----:B-1----:R-:W2:Y:S04]  /*b980*/  LDL.LU R148, [R1+0x284] ;  /* 0x0002840001947983 */ /* 0x002ea80000300800 */
        /* <DEDUP_REMOVED lines=13> */
[----:B---3--:R-:W-:-:S05]  /*ba60*/  FADD R151, R33, R151 ;  /* 0x0000009721977221 */ /* 0x008fca0000000000 */
[----:B------:R0:W-:Y:S01]  /*ba70*/  STL [R1+0x278], R151 ;  /* 0x0002789701007387 */ /* 0x0001e20000100800 */
[----:B----4-:R-:W-:-:S05]  /*ba80*/  FADD R150, R34, R150 ;  /* 0x0000009622967221 */ /* 0x010fca0000000000 */
[----:B------:R1:W-:Y:S01]  /*ba90*/  STL [R1+0x27c], R150 ;  /* 0x00027c9601007387 */ /* 0x0003e20000100800 */
[----:B--2---:R-:W-:-:S05]  /*baa0*/  FADD R149, R35, R149 ;  /* 0x0000009523957221 */ /* 0x004fca0000000000 */
[----:B------:R2:W-:Y:S01]  /*bab0*/  STL [R1+0x280], R149 ;  /* 0x0002809501007387 */ /* 0x0005e20000100800 */
[----:B------:R-:W-:-:S01]  /*bac0*/  FADD R148, R36, R148 ;  /* 0x0000009424947221 */ /* 0x000fc20000000000 */
[----:B------:R-:W-:-:S04]  /*bad0*/  FADD R147, R37, R147 ;  /* 0x0000009325937221 */ /* 0x000fc80000000000 */
[----:B------:R3:W-:Y:S01]  /*bae0*/  STL [R1+0x284], R148 ;  /* 0x0002849401007387 */ /* 0x0007e20000100800 */
[----:B------:R-:W-:-:S03]  /*baf0*/  FADD R146, R38, R146 ;  /* 0x0000009226927221 */ /* 0x000fc60000000000 */
        /* <DEDUP_REMOVED lines=20> */
[----:B0-----:R-:W4:Y:S01]  /*bc40*/  LDL.LU R151, [R1+0x2bc] ;  /* 0x0002bc0001977983 */ /* 0x001f220000300800 */
[----:B------:R-:W-:-:S03]  /*bc50*/  FADD R0, R49, R0 ;  /* 0x0000000031007221 */ /* 0x000fc60000000000 */
[----:B------:R0:W-:Y:S04]  /*bc60*/  STL [R1+0x2b0], R137 ;  /* 0x0002b08901007387 */ /* 0x0001e80000100800 */
[----:B-1----:R-:W4:Y:S04]  /*bc70*/  LDL.LU R150, [R1+0x2c0] ;  /* 0x0002c00001967983 */ /* 0x002f280000300800 */
[----:B------:R1:W-:Y:S04]  /*bc80*/  STL [R1+0x2b4], R2 ;  /* 0x0002b40201007387 */ /* 0x0003e80000100800 */
[----:B--2---:R-:W2:Y:S04]  /*bc90*/  LDL.LU R149, [R1+0x2c4] ;  /* 0x0002c40001957983 */ /* 0x004ea80000300800 */
[----:B------:R1:W-:Y:S04]  /*bca0*/  STL [R1+0x2b8], R0 ;  /* 0x0002b80001007387 */ /* 0x0003e80000100800 */
[----:B---3--:R-:W3:Y:S04]  /*bcb0*/  LDL.LU R148, [R1+0x2c8] ;  /* 0x0002c80001947983 */ /* 0x008ee80000300800 */
[----:B----4-:R-:W4:Y:S04]  /*bcc0*/  LDL.LU R147, [R1+0x2cc] ;  /* 0x0002cc0001937983 */ /* 0x010f280000300800 */
[----:B------:R-:W4:Y:S04]  /*bcd0*/  LDL.LU R146, [R1+0x2d0] ;  /* 0x0002d00001927983 */ /* 0x000f280000300800 */
        /* <DEDUP_REMOVED lines=8> */
[----:B0-----:R-:W4:Y:S04]  /*bd60*/  LDL.LU R137, [R1+0x2f4] ;  /* 0x0002f40001897983 */ /* 0x001f280000300800 */
[----:B-1----:R-:W4:Y:S04]  /*bd70*/  LDL.LU R2, [R1+0x2f8] ;  /* 0x0002f80001027983 */ /* 0x002f280000300800 */
[----:B------:R-:W4:Y:S01]  /*bd80*/  LDL.LU R0, [R1+0x2fc] ;  /* 0x0002fc0001007983 */ /* 0x000f220000300800 */
[----:B------:R-:W-:-:S01]  /*bd90*/  FADD R151, R50, R151 ;  /* 0x0000009732977221 */ /* 0x000fc20000000000 */
[----:B------:R-:W-:-:S04]  /*bda0*/  FADD R150, R51, R150 ;  /* 0x0000009633967221 */ /* 0x000fc80000000000 */
[----:B------:R0:W-:Y:S01]  /*bdb0*/  STL [R1+0x2bc], R151 ;  /* 0x0002bc9701007387 */ /* 0x0001e20000100800 */
[----:B--2---:R-:W-:-:S03]  /*bdc0*/  FADD R149, R52, R149 ;  /* 0x0000009534957221 */ /* 0x004fc60000000000 */
[----:B------:R1:W-:Y:S01]  /*bdd0*/  STL [R1+0x2c0], R150 ;  /* 0x0002c09601007387 */ /* 0x0003e20000100800 */
[----:B---3--:R-:W-:-:S03]  /*bde0*/  FADD R148, R53, R148 ;  /* 0x0000009435947221 */ /* 0x008fc60000000000 */
[----:B------:R2:W-:Y:S01]  /*bdf0*/  STL [R1+0x2c4], R149 ;  /* 0x0002c49501007387 */ /* 0x0005e20000100800 */
[----:B----4-:R-:W-:-:S03]  /*be00*/  FADD R147, R54, R147 ;  /* 0x0000009336937221 */ /* 0x010fc60000000000 */
        /* <DEDUP_REMOVED lines=198> */
[----:B------:R-:W-:Y:S01]  /*ca70*/  STL [R1+0x3cc], R151 ;  /* 0x0003cc9701007387 */ /* 0x000fe20000100800 */
[----:B--2---:R-:W-:-:S03]  /*ca80*/  FADD R149, R120, R149 ;  /* 0x0000009578957221 */ /* 0x004fc60000000000 */
[----:B------:R-:W-:Y:S01]  /*ca90*/  STL [R1+0x3d0], R150 ;  /* 0x0003d09601007387 */ /* 0x000fe20000100800 */
[----:B---3--:R-:W-:-:S03]  /*caa0*/  FADD R148, R121, R148 ;  /* 0x0000009479947221 */ /* 0x008fc60000000000 */
[----:B------:R-:W-:Y:S01]  /*cab0*/  STL [R1+0x3d4], R149 ;  /* 0x0003d49501007387 */ /* 0x000fe20000100800 */
[----:B----4-:R-:W-:-:S03]  /*cac0*/  FADD R147, R122, R147 ;  /* 0x000000937a937221 */ /* 0x010fc60000000000 */
[----:B------:R-:W-:Y:S01]  /*cad0*/  STL [R1+0x3d8], R148 ;  /* 0x0003d89401007387 */ /* 0x000fe20000100800 */
[----:B------:R-:W-:-:S03]  /*cae0*/  FADD R146, R123, R146 ;  /* 0x000000927b927221 */ /* 0x000fc60000000000 */
        /* <DEDUP_REMOVED lines=18> */
[----:B------:R-:W-:Y:S04]  /*cc10*/  STL [R1+0x400], R138 ;  /* 0x0004008a01007387 */ /* 0x000fe80000100800 */
[----:B------:R0:W-:Y:S04]  /*cc20*/  STL [R1+0x404], R137 ;  /* 0x0004048901007387 */ /* 0x0001e80000100800 */
[----:B0-----:R-:W2:Y:S01]  /*cc30*/  LDL.LU R137, [R1+0x410] ;  /* 0x0004100001897983 */ /* 0x001ea20000300800 */
[----:B------:R-:W-:-:S01]  /*cc40*/  FADD R2, R133, R2 ;  /* 0x0000000285027221 */ /* 0x000fc20000000000 */
[----:B------:R-:W-:-:S02]  /*cc50*/  FADD R0, R134, R0 ;  /* 0x0000000086007221 */ /* 0x000fc40000000000 */
[----:B------:R-:W3:Y:S04]  /*cc60*/  LDL.LU R138, [R1+0x414] ;  /* 0x00041400018a7983 */ /* 0x000ee80000300800 */
[----:B------:R-:W-:Y:S04]  /*cc70*/  STL [R1+0x408], R2 ;  /* 0x0004080201007387 */ /* 0x000fe80000100800 */
[----:B------:R-:W4:Y:S04]  /*cc80*/  LDL.LU R139, [R1+0x418] ;  /* 0x00041800018b7983 */ /* 0x000f280000300800 */
[----:B------:R0:W-:Y:S04]  /*cc90*/  STL [R1+0x40c], R0 ;  /* 0x00040c0001007387 */ /* 0x0001e80000100800 */
        /* <DEDUP_REMOVED lines=13> */
[----:B------:R-:W4:Y:S01]  /*cd70*/  LDL.LU R2, [R1+0x450] ;  /* 0x0004500001027983 */ /* 0x000f220000300800 */
[----:B--2---:R-:W-:-:S05]  /*cd80*/  FADD R137, R135, R137 ;  /* 0x0000008987897221 */ /* 0x004fca0000000000 */
[----:B------:R0:W-:Y:S04]  /*cd90*/  STL [R1+0x410], R137 ;  /* 0x0004108901007387 */ /* 0x0001e80000100800 */
[----:B0-----:R-:W4:Y:S01]  /*cda0*/  LDL.LU R137, [R1+0x4b0] ;  /* 0x0004b00001897983 */ /* 0x001f220000300800 */
[----:B---3--:R-:W-:-:S05]  /*cdb0*/  FADD R138, R136, R138 ;  /* 0x0000008a888a7221 */ /* 0x008fca0000000000 */
[----:B------:R0:W-:Y:S04]  /*cdc0*/  STL [R1+0x414], R138 ;  /* 0x0004148a01007387 */ /* 0x0001e80000100800 */
[----:B0-----:R-:W2:Y:S01]  /*cdd0*/  LDL.LU R138, [R1+0x4ac] ;  /* 0x0004ac00018a7983 */ /* 0x001ea20000300800 */
[----:B----4-:R-:W-:-:S05]  /*cde0*/  FADD R139, R137, R139 ;  /* 0x0000008b898b7221 */ /* 0x010fca0000000000 */
[----:B------:R0:W-:Y:S04]  /*cdf0*/  STL [R1+0x418], R139 ;  /* 0x0004188b01007387 */ /* 0x0001e80000100800 */
[----:B0-----:R-:W3:Y:S01]  /*ce00*/  LDL.LU R139, [R1+0x4a8] ;  /* 0x0004a800018b7983 */ /* 0x001ee20000300800 */
[----:B--2---:R-:W-:-:S05]  /*ce10*/  FADD R140, R138, R140 ;  /* 0x0000008c8a8c7221 */ /* 0x004fca0000000000 */
[----:B------:R0:W-:Y:S04]  /*ce20*/  STL [R1+0x41c], R140 ;  /* 0x00041c8c01007387 */ /* 0x0001e80000100800 */
[----:B0-----:R-:W2:Y:S01]  /*ce30*/  LDL.LU R140, [R1+0x4a4] ;  /* 0x0004a400018c7983 */ /* 0x001ea20000300800 */
[----:B---3--:R-:W-:-:S05]  /*ce40*/  FADD R141, R139, R141 ;  /* 0x0000008d8b8d7221 */ /* 0x008fca0000000000 */
        /* <DEDUP_REMOVED lines=34> */
[----:B0-----:R0:W5:Y:S01]  /*d070*/  LDL.LU R0, [R1+0x474] ;  /* 0x0004740001007983 */ /* 0x0011620000300800 */
[----:B------:R-:W-:Y:S01]  /*d080*/  UMOV UR6, URZ ;  /* 0x0000003f00067c82 */ /* 0x000fe20008000000 */
[----:B---3--:R-:W-:-:S05]  /*d090*/  FADD R2, R2, R151 ;  /* 0x0000009702027221 */ /* 0x008fca0000000000 */
[----:B------:R0:W-:Y:S02]  /*d0a0*/  STL [R1+0x450], R2 ;  /* 0x0004500201007387 */ /* 0x0001e40000100800 */
.L_x_28:
[----:B------:R-:W-:Y:S05]  /*d0b0*/  @!P1 BRA `(.L_x_29) ;  /* 0x0000000000049947 */ /* 0x000fea0003800000 */
[----:B------:R-:W-:Y:S01]  /*d0c0*/  BPT.TRAP 0x1 ;  /* 0x000000040000795c */ /* 0x000fe20000300000 */
.L_x_29:
[----:B0-----:R-:W2:Y:S04]  /*d0d0*/  LDL R2, [R1+0x454] ;  /* 0x0004540001027983 */ /* 0x001ea80000100800 */
[----:B-----5:R0:W-:Y:S04]  /*d0e0*/  STL [R1+0x474], R0 ;  /* 0x0004740001007387 */ /* 0x0201e80000100800 */
[----:B0-----:R-:W3:Y:S01]  /*d0f0*/  LDL R0, [R1+0x458] ;  /* 0x0004580001007983 */ /* 0x001ee20000100800 */
[----:B--2---:R-:W-:Y:S01]  /*d100*/  ISETP.NE.AND P0, PT, R2, RZ, PT ;  /* 0x000000ff0200720c */ /* 0x004fe20003f05270 */
[----:B------:R-:W-:-:S12]  /*d110*/  IMAD.U32 R2, RZ, RZ, UR25 ;  /* 0x00000019ff027e24 */ /* 0x000fd8000f8e00ff */
[----:B------:R-:W-:-:S05]  /*d120*/  @P0 LEA R2, R2, UR11, 0x3 ;  /* 0x0000000b02020c11 */ /* 0x000fca000f8e18ff */
[----:B------:R-:W-:-:S05]  /*d130*/  @P0 VIADD R2, R2, 0x38 ;  /* 0x0000003802020836 */ /* 0x000fca0000000000 */
[----:B---3--:R-:W-:Y:S02]  /*d140*/  @P0 PRMT R2, R0, 0x654, R2 ;  /* 0x0000065400020816 */ /* 0x008fe40000000002 */
[----:B------:R0:W5:Y:S01]  /*d150*/  LDL.LU R0, [R1+0x474] ;  /* 0x0004740001007983 */ /* 0x0001620000300800 */
[----:B------:R-:W-:Y:S01]  /*d160*/  UISETP.GT.U32.AND UP0, UPT, UR13, 0x1, UPT ;  /* 0x000000010d00788c */ /* 0x000fe2000bf04070 */
[----:B------:R0:W-:Y:S05]  /*d170*/  @P0 SYNCS.ARRIVE.TRANS64.RED.A1T0 RZ, [R2+URZ], RZ ;  /* 0x000000ff02ff09a7 */ /* 0x0001ea000810043f */
[----:B------:R-:W-:-:S13]  /*d180*/  PLOP3.LUT P0, PT, PT, PT, UP0, 0x80, 0x0 ;  /* 0x000000000000781c */ /* 0x000fda0003f0f008 */
[----:B0-----:R-:W-:Y:S05]  /*d190*/  @P0 BRA `(.L_x_30) ;  /* 0x0000000000040947 */ /* 0x001fea0003800000 */
[----:B------:R-:W-:Y:S01]  /*d1a0*/  BPT.TRAP 0x1 ;  /* 0x000000040000795c */ /* 0x000fe20000300000 */
.L_x_30:
[----:B------:R-:W-:Y:S02]  /*d1b0*/  UISETP.GT.AND UP2, UPT, UR24, 0x1, UPT ;  /* 0x000000011800788c */ /* 0x000fe4000bf44270 */
[----:B------:R-:W-:Y:S02]  /*d1c0*/  UIADD3 UR23, UR23, 0x1, URZ ;  /* 0x0000000117177890 */ /* 0x000fe4000fffe03f */
[----:B------:R-:W-:Y:S02]  /*d1d0*/  UIADD3 UR25, UR25, 0x1, URZ ;  /* 0x0000000119197890 */ /* 0x000fe4000fffe03f */
[----:B------:R-:W-:Y:S01]  /*d1e0*/  PLOP3.LUT P0, PT, PT, PT, UP2, 0x80, 0x0 ;  /* 0x000000000000781c */ /* 0x000fe20003f0f028 */
[----:B------:R-:W-:Y:S02]  /*d1f0*/  UISETP.NE.AND UP0, UPT, UR23, 0x7, UPT ;  /* 0x000000071700788c */ /* 0x000fe4000bf05270 */
[----:B------:R-:W-:Y:S02]  /*d200*/  UISETP.NE.AND UP1, UPT, UR25, 0x7, UPT ;  /* 0x000000071900788c */ /* 0x000fe4000bf25270 */
[----:B------:R-:W-:-:S02]  /*d210*/  USEL UR8, URZ, 0x1, UP0 ;  /* 0x000000013f087887 */ /* 0x000fc40008000000 */
[----:B------:R-:W-:Y:S02]  /*d220*/  UIADD3 UR24, UR24, -0x1, URZ ;  /* 0xffffffff18187890 */ /* 0x000fe4000fffe03f */
[----:B------:R-:W-:Y:S02]  /*d230*/  USEL UR23, UR23, URZ, UP0 ;  /* 0x0000003f17177287 */ /* 0x000fe40008000000 */
[----:B-----5:R-:W-:Y:S01]  /*d240*/  LOP3.LUT R0, R0, UR8, RZ, 0x3c, !PT ;  /* 0x0000000800007c12 */ /* 0x020fe2000f8e3cff */
[----:B------:R-:W-:Y:S01]  /*d250*/  USEL UR25, UR25, URZ, UP1 ;  /* 0x0000003f19197287 */ /* 0x000fe20008800000 */
[----:B------:R-:W-:Y:S01]  /*d260*/  UMOV UR8, 0x1 ;  /* 0x0000000100087882 */ /* 0x000fe20000000000 */
[----:B------:R-:W-:Y:S10]  /*d270*/  @P0 BRA `(.L_x_31) ;  /* 0xffffff9c00a40947 */ /* 0x000ff4000383ffff */
.L_x_23:
[----:B------:R-:W-:-:S04]  /*d280*/  UISETP.NE.AND UP0, UPT, UR6, URZ, UPT ;  /* 0x0000003f0600728c */ /* 0x000fc8000bf05270 */
[----:B------:R-:W-:-:S06]  /*d290*/  USEL UR6, URZ, 0x1, !UP0 ;  /* 0x000000013f067887 */ /* 0x000fcc000c000000 */
[----:B------:R-:W-:-:S13]  /*d2a0*/  ISETP.NE.AND P0, PT, RZ, UR6, PT ;  /* 0x00000006ff007c0c */ /* 0x000fda000bf05270 */
[----:B------:R-:W-:Y:S05]  /*d2b0*/  @!P0 BRA `(.L_x_32) ;  /* 0x0000003800108947 */ /* 0x000fea0003800000 */
[----:B------:R0:W-:Y:S04]  /*d2c0*/  STL [R1+0x624], R43 ;  /* 0x0006242b01007387 */ /* 0x0001e80000100800 */
[----:B0-----:R-:W2:Y:S04]  /*d2d0*/  LDL.LU R43, [R1] ;  /* 0x00000000012b7983 */ /* 0x001ea80000300800 */
[----:B------:R0:W-:Y:S04]  /*d2e0*/  STL [R1+0x620], R44 ;  /* 0x0006202c01007387 */ /* 0x0001e80000100800 */
[----:B0-----:R-:W3:Y:S04]  /*d2f0*/  LDL.LU R44, [R1+0x4] ;  /* 0x00000400012c7983 */ /* 0x001ee80000300800 */
[----:B------:R0:W-:Y:S04]  /*d300*/  STL [R1+0x61c], R45 ;  /* 0x00061c2d01007387 */ /* 0x0001e80000100800 */
[----:B0-----:R-:W4:Y:S04]  /*d310*/  LDL.LU R45, [R1+0x8] ;  /* 0x00000800012d7983 */ /* 0x001f280000300800 */
[----:B------:R0:W-:Y:S04]  /*d320*/  STL [R1+0x618], R46 ;  /* 0x0006182e01007387 */ /* 0x0001e80000100800 */
[----:B0-----:R-:W5:Y:S04]  /*d330*/  LDL.LU R46, [R1+0xc] ;  /* 0x00000c00012e7983 */ /* 0x001f680000300800 */
        /* <DEDUP_REMOVED lines=138> */
[----:B------:R-:W5:Y:S04]  /*dbe0*/  LDL.LU R0, [R1+0x1b0] ;  /* 0x0001b00001007983 */ /* 0x000f680000300800 */
[----:B------:R-:W5:Y:S04]  /*dbf0*/  LDL.LU R2, [R1+0x204] ;  /* 0x0002040001027983 */ /* 0x000f680000300800 */
        /* <DEDUP_REMOVED lines=67> */
[----:B0-----:R-:W5:Y:S01]  /*e030*/  LDL.LU R149, [R1+0x12c] ;  /* 0x00012c0001957983 */ /* 0x001f620000300800 */
[----:B--2---:R-:W-:-:S03]  /*e040*/  FADD R3, R43, R3 ;  /* 0x000000032b037221 */ /* 0x004fc60000000000 */
[----:B------:R0:W-:Y:S01]  /*e050*/  STL [R1+0x478], R150 ;  /* 0x0004789601007387 */ /* 0x0001e20000100800 */
[----:B---3--:R-:W-:Y:S01]  /*e060*/  FADD R4, R44, R4 ;  /* 0x000000042c047221 */ /* 0x008fe20000000000 */
[----:B----4-:R-:W-:Y:S01]  /*e070*/  FADD R5, R45, R5 ;  /* 0x000000052d057221 */ /* 0x010fe20000000000 */
[----:B-----5:R-:W-:Y:S01]  /*e080*/  FADD R6, R46, R6 ;  /* 0x000000062e067221 */ /* 0x020fe20000000000 */
[----:B------:R-:W-:Y:S01]  /*e090*/  FADD R7, R47, R7 ;  /* 0x000000072f077221 */ /* 0x000fe20000000000 */
[----:B0-----:R-:W2:Y:S04]  /*e0a0*/  LDL.LU R150, [R1+0x128] ;  /* 0x0001280001967983 */ /* 0x001ea80000300800 */
[----:B------:R0:W-:Y:S01]  /*e0b0*/  STL [R1+0x474], R151 ;  /* 0x0004749701007387 */ /* 0x0001e20000100800 */
[----:B------:R-:W-:Y:S01]  /*e0c0*/  FADD R8, R48, R8 ;  /* 0x0000000830087221 */ /* 0x000fe20000000000 */
[----:B------:R-:W-:Y:S01]  /*e0d0*/  FADD R9, R49, R9 ;  /* 0x0000000931097221 */ /* 0x000fe20000000000 */
[----:B------:R-:W-:Y:S01]  /*e0e0*/  FADD R10, R50, R10 ;  /* 0x0000000a320a7221 */ /* 0x000fe20000000000 */
[----:B0-----:R-:W3:Y:S04]  /*e0f0*/  LDL.LU R151, [R1+0x124] ;  /* 0x0001240001977983 */ /* 0x001ee80000300800 */
[----:B------:R-:W4:Y:S04]  /*e100*/  LDL.LU R43, [R1+0x624] ;  /* 0x00062400012b7983 */ /* 0x000f280000300800 */
[----:B------:R-:W5:Y:S04]  /*e110*/  LDL.LU R44, [R1+0x620] ;  /* 0x00062000012c7983 */ /* 0x000f680000300800 */
[----:B------:R-:W4:Y:S04]  /*e120*/  LDL.LU R45, [R1+0x61c] ;  /* 0x00061c00012d7983 */ /* 0x000f280000300800 */
[----:B------:R-:W5:Y:S01]  /*e130*/  LDL.LU R46, [R1+0x618] ;  /* 0x00061800012e7983 */ /* 0x000f620000300800 */
[----:B------:R-:W-:-:S03]  /*e140*/  FADD R11, R51, R11 ;  /* 0x0000000b330b7221 */ /* 0x000fc60000000000 */
[----:B------:R-:W4:Y:S01]  /*e150*/  LDL.LU R47, [R1+0x614] ;  /* 0x00061400012f7983 */ /* 0x000f220000300800 */
[----:B------:R-:W-:-:S03]  /*e160*/  FADD R12, R52, R12 ;  /* 0x0000000c340c7221 */ /* 0x000fc60000000000 */
        /* <DEDUP_REMOVED lines=132> */
[----:B------:R-:W5:Y:S04]  /*e9b0*/  LDL.LU R114, [R1+0x508] ;  /* 0x0005080001727983 */ /* 0x000f680000300800 */
[----:B------:R-:W5:Y:S01]  /*e9c0*/  LDL.LU R115, [R1+0x504] ;  /* 0x0005040001737983 */ /* 0x000f620000300800 */
[----:B------:R-:W-:Y:S01]  /*e9d0*/  FADD R206, R149, R206 ;  /* 0x000000ce95ce7221 */ /* 0x000fe20000000000 */
[----:B------:R-:W-:Y:S01]  /*e9e0*/  FADD R237, R118, R237 ;  /* 0x000000ed76ed7221 */ /* 0x000fe20000000000 */
[----:B------:R-:W-:Y:S01]  /*e9f0*/  FADD R236, R119, R236 ;  /* 0x000000ec77ec7221 */ /* 0x000fe20000000000 */
[----:B------:R0:W-:Y:S01]  /*ea00*/  STL [R1+0x200], R116 ;  /* 0x0002007401007387 */ /* 0x0001e20000100800 */
[----:B------:R-:W-:Y:S01]  /*ea10*/  FADD R235, R120, R235 ;  /* 0x000000eb78eb7221 */ /* 0x000fe20000000000 */
        /* <DEDUP_REMOVED lines=8> */
[----:B0-----:R-:W4:Y:S01]  /*eaa0*/  LDL.LU R116, [R1+0x1b4] ;  /* 0x0001b40001747983 */ /* 0x001f220000300800 */
[----:B------:R-:W-:Y:S01]  /*eab0*/  FADD R226, R129, R226 ;  /* 0x000000e281e27221 */ /* 0x000fe20000000000 */
[----:B------:R-:W-:Y:S01]  /*eac0*/  FADD R225, R130, R225 ;  /* 0x000000e182e17221 */ /* 0x000fe20000000000 */
[----:B------:R-:W-:Y:S01]  /*ead0*/  FADD R224, R131, R224 ;  /* 0x000000e083e07221 */ /* 0x000fe20000000000 */
[----:B------:R-:W4:Y:S01]  /*eae0*/  LDL.LU R148, [R1+0x208] ;  /* 0x0002080001947983 */ /* 0x000f220000300800 */
[----:B------:R-:W-:Y:S01]  /*eaf0*/  FADD R223, R132, R223 ;  /* 0x000000df84df7221 */ /* 0x000fe20000000000 */
[----:B------:R-:W-:Y:S01]  /*eb00*/  FADD R216, R139, R216 ;  /* 0x000000d88bd87221 */ /* 0x000fe20000000000 */
[----:B------:R-:W-:Y:S01]  /*eb10*/  FADD R222, R133, R222 ;  /* 0x000000de85de7221 */ /* 0x000fe20000000000 */
        /* <DEDUP_REMOVED lines=8> */
[----:B------:R-:W5:Y:S01]  /*eba0*/  LDL.LU R149, [R1+0x20c] ;  /* 0x00020c0001957983 */ /* 0x000f620000300800 */
[----:B------:R-:W-:Y:S01]  /*ebb0*/  FADD R212, R143, R212 ;  /* 0x000000d48fd47221 */ /* 0x000fe20000000000 */
[----:B------:R-:W-:Y:S01]  /*ebc0*/  FADD R218, R137, R218 ;  /* 0x000000da89da7221 */ /* 0x000fe20000000000 */
[----:B------:R-:W-:Y:S01]  /*ebd0*/  FADD R211, R144, R211 ;  /* 0x000000d390d37221 */ /* 0x000fe20000000000 */
[----:B------:R-:W5:Y:S01]  /*ebe0*/  LDL.LU R118, [R1+0x1bc] ;  /* 0x0001bc0001767983 */ /* 0x000f620000300800 */
[----:B------:R-:W-:Y:S01]  /*ebf0*/  FADD R217, R138, R217 ;  /* 0x000000d98ad97221 */ /* 0x000fe20000000000 */
[----:B------:R-:W-:Y:S01]  /*ec00*/  FADD R210, R145, R210 ;  /* 0x000000d291d27221 */ /* 0x000fe20000000000 */
[----:B---3--:R-:W-:Y:S01]  /*ec10*/  FADD R204, R151, R204 ;  /* 0x000000cc97cc7221 */ /* 0x008fe20000000000 */
[----:B------:R-:W3:Y:S01]  /*ec20*/  LDL.LU R0, [R1+0x210] ;  /* 0x0002100001007983 */ /* 0x000ee20000300800 */
[----:B------:R-:W-:Y:S01]  /*ec30*/  FADD R209, R146, R209 ;  /* 0x000000d192d17221 */ /* 0x000fe20000000000 */
[----:B--2---:R-:W-:Y:S01]  /*ec40*/  FADD R205, R150, R205 ;  /* 0x000000cd96cd7221 */ /* 0x004fe20000000000 */
[----:B------:R-:W-:Y:S01]  /*ec50*/  FADD R208, R147, R208 ;  /* 0x000000d093d07221 */ /* 0x000fe20000000000 */
[----:B------:R-:W2:Y:S04]  /*ec60*/  LDL.LU R119, [R1+0x1c0] ;  /* 0x0001c00001777983 */ /* 0x000ea80000300800 */
[----:B0-----:R-:W2:Y:S04]  /*ec70*/  LDL.LU R2, [R1+0x214] ;  /* 0x0002140001027983 */ /* 0x001ea80000300800 */
        /* <DEDUP_REMOVED lines=29> */
[----:B------:R-:W2:Y:S01]  /*ee50*/  LDL.LU R147, [R1+0x250] ;  /* 0x0002500001937983 */ /* 0x000ea20000300800 */
[----:B----4-:R-:W-:-:S03]  /*ee60*/  FADD R148, R116, R148 ;  /* 0x0000009474947221 */ /* 0x010fc60000000000 */
[----:B------:R-:W4:Y:S04]  /*ee70*/  LDL.LU R116, [R1+0x500] ;  /* 0x0005000001747983 */ /* 0x000f280000300800 */
[----:B------:R0:W-:Y:S01]  /*ee80*/  STL [R1+0x208], R148 ;  /* 0x0002089401007387 */ /* 0x0001e20000100800 */
[----:B-----5:R-:W-:-:S03]  /*ee90*/  FADD R149, R117, R149 ;  /* 0x0000009575957221 */ /* 0x020fc60000000000 */
[----:B0-----:R-:W5:Y:S04]  /*eea0*/  LDL.LU R148, [R1+0x254] ;  /* 0x0002540001947983 */ /* 0x001f680000300800 */
[----:B------:R-:W4:Y:S04]  /*eeb0*/  LDL.LU R117, [R1+0x4fc] ;  /* 0x0004fc0001757983 */ /* 0x000f280000300800 */
[----:B------:R0:W-:Y:S04]  /*eec0*/  STL [R1+0x20c], R149 ;  /* 0x00020c9501007387 */ /* 0x0001e80000100800 */
[----:B0-----:R-:W4:Y:S01]  /*eed0*/  LDL.LU R149, [R1+0x258] ;  /* 0x0002580001957983 */ /* 0x001f220000300800 */
[----:B---3--:R-:W-:Y:S01]  /*eee0*/  FADD R0, R118, R0 ;  /* 0x0000000076007221 */ /* 0x008fe20000000000 */
[----:B--2---:R-:W-:-:S02]  /*eef0*/  FADD R2, R119, R2 ;  /* 0x0000000277027221 */ /* 0x004fc40000000000 */
[----:B------:R-:W2:Y:S01]  /*ef00*/  LDL.LU R118, [R1+0x4f8] ;  /* 0x0004f80001767983 */ /* 0x000ea20000300800 */
[----:B------:R-:W-:-:S03]  /*ef10*/  FADD R121, R120, R121 ;  /* 0x0000007978797221 */ /* 0x000fc60000000000 */
[----:B------:R0:W-:Y:S01]  /*ef20*/  STL [R1+0x210], R0 ;  /* 0x0002100001007387 */ /* 0x0001e20000100800 */
[----:B------:R-:W-:-:S03]  /*ef30*/  FADD R123, R122, R123 ;  /* 0x0000007b7a7b7221 */ /* 0x000fc60000000000 */
[----:B0-----:R-:W3:Y:S04]  /*ef40*/  LDL.LU R0, [R1+0x25c] ;  /* 0x00025c0001007983 */ /* 0x001ee80000300800 */
[----:B------:R-:W2:Y:S04]  /*ef50*/  LDL.LU R119, [R1+0x4f4] ;  /* 0x0004f40001777983 */ /* 0x000ea80000300800 */
[----:B------:R0:W-:Y:S01]  /*ef60*/  STL [R1+0x214], R2 ;  /* 0x0002140201007387 */ /* 0x0001e20000100800 */
[----:B------:R-:W-:Y:S01]  /*ef70*/  FADD R125, R124, R125 ;  /* 0x0000007d7c7d7221 */ /* 0x000fe20000000000 */
[----:B------:R-:W-:-:S02]  /*ef80*/  FADD R127, R126, R127 ;  /* 0x0000007f7e7f7221 */ /* 0x000fc40000000000 */
[----:B0-----:R-:W2:Y:S04]  /*ef90*/  LDL.LU R2, [R1+0x260] ;  /* 0x0002600001027983 */ /* 0x001ea80000300800 */
[----:B------:R-:W2:Y:S04]  /*efa0*/  LDL.LU R120, [R1+0x4f0] ;  /* 0x0004f00001787983 */ /* 0x000ea80000300800 */
[----:B------:R0:W-:Y:S01]  /*efb0*/  STL [R1+0x218], R121 ;  /* 0x0002187901007387 */ /* 0x0001e20000100800 */
[----:B------:R-:W-:-:S03]  /*efc0*/  FADD R129, R128, R129 ;  /* 0x0000008180817221 */ /* 0x000fc60000000000 */
        /* <DEDUP_REMOVED lines=42> */
[----:B------:R0:W-:Y:S04]  /*f270*/  STL [R1+0x244], R144 ;  /* 0x0002449001007387 */ /* 0x0001e80000100800 */
[----:B0-----:R-:W2:Y:S04]  /*f280*/  LDL.LU R144, [R1+0x278] ;  /* 0x0002780001907983 */ /* 0x001ea80000300800 */
[----:B------:R-:W2:Y:S04]  /*f290*/  LDL.LU R138, [R1+0x4a8] ;  /* 0x0004a800018a7983 */ /* 0x000ea80000300800 */
[----:B------:R0:W-:Y:S04]  /*f2a0*/  STL [R1+0x248], R145 ;  /* 0x0002489101007387 */ /* 0x0001e80000100800 */
[----:B0-----:R-:W2:Y:S04]  /*f2b0*/  LDL.LU R145, [R1+0x27c] ;  /* 0x00027c0001917983 */ /* 0x001ea80000300800 */
[----:B------:R0:W-:Y:S01]  /*f2c0*/  STL [R1+0x24c], R146 ;  /* 0x00024c9201007387 */ /* 0x0001e20000100800 */
[----:B-----5:R-:W-:-:S03]  /*f2d0*/  FADD R148, R24, R148 ;  /* 0x0000009418947221 */ /* 0x020fc60000000000 */
[----:B0-----:R-:W5:Y:S04]  /*f2e0*/  LDL.LU R146, [R1+0x280] ;  /* 0x0002800001927983 */ /* 0x001f680000300800 */
[----:B------:R0:W-:Y:S04]  /*f2f0*/  STL [R1+0x250], R147 ;  /* 0x0002509301007387 */ /* 0x0001e80000100800 */
[----:B0-----:R-:W5:Y:S01]  /*f300*/  LDL.LU R147, [R1+0x284] ;  /* 0x0002840001937983 */ /* 0x001f620000300800 */
[----:B----4-:R-:W-:-:S03]  /*f310*/  FADD R149, R25, R149 ;  /* 0x0000009519957221 */ /* 0x010fc60000000000 */
[----:B------:R0:W-:Y:S04]  /*f320*/  STL [R1+0x254], R148 ;  /* 0x0002549401007387 */ /* 0x0001e80000100800 */
[----:B0-----:R-:W4:Y:S04]  /*f330*/  LDL.LU R148, [R1+0x288] ;  /* 0x0002880001947983 */ /* 0x001f280000300800 */
[----:B------:R0:W-:Y:S04]  /*f340*/  STL [R1+0x258], R149 ;  /* 0x0002589501007387 */ /* 0x0001e80000100800 */
[----:B0-----:R-:W4:Y:S04]  /*f350*/  LDL.LU R149, [R1+0x28c] ;  /* 0x00028c0001957983 */ /* 0x001f280000300800 */
[----:B------:R-:W4:Y:S01]  /*f360*/  LDL.LU R150, [R1+0x290] ;  /* 0x0002900001967983 */ /* 0x000f220000300800 */
[----:B---3--:R-:W-:-:S03]  /*f370*/  FADD R0, R26, R0 ;  /* 0x000000001a007221 */ /* 0x008fc60000000000 */
[----:B------:R-:W3:Y:S01]  /*f380*/  LDL.LU R151, [R1+0x294] ;  /* 0x0002940001977983 */ /* 0x000ee20000300800 */
[----:B--2---:R-:W-:-:S03]  /*f390*/  FADD R2, R27, R2 ;  /* 0x000000021b027221 */ /* 0x004fc60000000000 */
[----:B------:R0:W-:Y:S04]  /*f3a0*/  STL [R1+0x25c], R0 ;  /* 0x00025c0001007387 */ /* 0x0001e80000100800 */
[----:B------:R-:W2:Y:S04]  /*f3b0*/  LDL.LU R27, [R1+0x2c8] ;  /* 0x0002c800011b7983 */ /* 0x000ea80000300800 */
[----:B------:R-:W2:Y:S04]  /*f3c0*/  LDL.LU R26, [R1+0x2cc] ;  /* 0x0002cc00011a7983 */ /* 0x000ea80000300800 */
[----:B------:R1:W-:Y:S04]  /*f3d0*/  STL [R1+0x260], R2 ;  /* 0x0002600201007387 */ /* 0x0003e80000100800 */
[----:B------:R-:W2:Y:S04]  /*f3e0*/  LDL.LU R25, [R1+0x2d0] ;  /* 0x0002d00001197983 */ /* 0x000ea80000300800 */
[----:B------:R-:W2:Y:S04]  /*f3f0*/  LDL.LU R24, [R1+0x2d4] ;  /* 0x0002d40001187983 */ /* 0x000ea80000300800 */
[----:B0-----:R-:W2:Y:S04]  /*f400*/  LDL.LU R0, [R1+0x2d8] ;  /* 0x0002d80001007983 */ /* 0x001ea80000300800 */
[----:B-1----:R-:W2:Y:S01]  /*f410*/  LDL.LU R2, [R1+0x2dc] ;  /* 0x0002dc0001027983 */ /* 0x002ea20000300800 */
[----:B------:R-:W-:-:S05]  /*f420*/  FADD R139, R28, R139 ;  /* 0x0000008b1c8b7221 */ /* 0x000fca0000000000 */
[----:B------:R0:W-:Y:S04]  /*f430*/  STL [R1+0x264], R139 ;  /* 0x0002648b01007387 */ /* 0x0001e80000100800 */
[----:B0-----:R-:W2:Y:S01]  /*f440*/  LDL.LU R139, [R1+0x4a4] ;  /* 0x0004a400018b7983 */ /* 0x001ea20000300800 */
[----:B------:R-:W-:-:S03]  /*f450*/  FADD R140, R29, R140 ;  /* 0x0000008c1d8c7221 */ /* 0x000fc60000000000 */
[----:B------:R-:W2:Y:S04]  /*f460*/  LDL.LU R28, [R1+0x2c4] ;  /* 0x0002c400011c7983 */ /* 0x000ea80000300800 */
        /* <DEDUP_REMOVED lines=20> */
[----:B------:R0:W-:Y:S01]  /*f5b0*/  STL [R1+0x27c], R145 ;  /* 0x00027c9101007387 */ /* 0x0001e20000100800 */
[----:B-----5:R-:W-:-:S03]  /*f5c0*/  FADD R146, R35, R146 ;  /* 0x0000009223927221 */ /* 0x020fc60000000000 */
[----:B0-----:R-:W5:Y:S04]  /*f5d0*/  LDL.LU R145, [R1+0x48c] ;  /* 0x00048c0001917983 */ /* 0x001f680000300800 */
[----:B------:R-:W5:Y:S04]  /*f5e0*/  LDL.LU R34, [R1+0x2ac] ;  /* 0x0002ac0001227983 */ /* 0x000f680000300800 */
[----:B------:R0:W-:Y:S01]  /*f5f0*/  STL [R1+0x280], R146 ;  /* 0x0002809201007387 */ /* 0x0001e20000100800 */
[----:B------:R-:W-:-:S03]  /*f600*/  FADD R147, R36, R147 ;  /* 0x0000009324937221 */ /* 0x000fc60000000000 */
[----:B0-----:R-:W5:Y:S04]  /*f610*/  LDL.LU R146, [R1+0x488] ;  /* 0x0004880001927983 */ /* 0x001f680000300800 */
[----:B------:R-:W5:Y:S01]  /*f620*/  LDL.LU R35, [R1+0x2a8] ;  /* 0x0002a80001237983 */ /* 0x000f620000300800 */
[----:B----4-:R-:W-:-:S03]  /*f630*/  FADD R148, R37, R148 ;  /* 0x0000009425947221 */ /* 0x010fc60000000000 */
[----:B------:R0:W-:Y:S04]  /*f640*/  STL [R1+0x284], R147 ;  /* 0x0002849301007387 */ /* 0x0001e80000100800 */
[----:B0-----:R-:W4:Y:S01]  /*f650*/  LDL.LU R147, [R1+0x484] ;  /* 0x0004840001937983 */ /* 0x001f220000300800 */
[----:B------:R-:W-:-:S03]  /*f660*/  FADD R149, R38, R149 ;  /* 0x0000009526957221 */ /* 0x000fc60000000000 */
[----:B------:R-:W4:Y:S01]  /*f670*/  LDL.LU R36, [R1+0x2a4] ;  /* 0x0002a40001247983 */ /* 0x000f220000300800 */
[----:B------:R-:W-:-:S03]  /*f680*/  FADD R150, R39, R150 ;  /* 0x0000009627967221 */ /* 0x000fc60000000000 */
[----:B------:R0:W-:Y:S04]  /*f690*/  STL [R1+0x288], R148 ;  /* 0x0002889401007387 */ /* 0x0001e80000100800 */
[----:B0-----:R-:W4:Y:S04]  /*f6a0*/  LDL.LU R148, [R1+0x480] ;  /* 0x0004800001947983 */ /* 0x001f280000300800 */
[----:B------:R-:W4:Y:S04]  /*f6b0*/  LDL.LU R37, [R1+0x2a0] ;  /* 0x0002a00001257983 */ /* 0x000f280000300800 */
[----:B------:R0:W-:Y:S04]  /*f6c0*/  STL [R1+0x28c], R149 ;  /* 0x00028c9501007387 */ /* 0x0001e80000100800 */
[----:B0-----:R-:W4:Y:S04]  /*f6d0*/  LDL.LU R149, [R1+0x47c] ;  /* 0x00047c0001957983 */ /* 0x001f280000300800 */
[----:B------:R-:W4:Y:S04]  /*f6e0*/  LDL.LU R38, [R1+0x29c] ;  /* 0x00029c0001267983 */ /* 0x000f280000300800 */
[----:B------:R0:W-:Y:S04]  /*f6f0*/  STL [R1+0x290], R150 ;  /* 0x0002909601007387 */ /* 0x0001e80000100800 */
[----:B0-----:R-:W4:Y:S04]  /*f700*/  LDL.LU R150, [R1+0x478] ;  /* 0x0004780001967983 */ /* 0x001f280000300800 */
[----:B------:R-:W4:Y:S01]  /*f710*/  LDL.LU R39, [R1+0x298] ;  /* 0x0002980001277983 */ /* 0x000f220000300800 */
[----:B---3--:R-:W-:-:S05]  /*f720*/  FADD R151, R40, R151 ;  /* 0x0000009728977221 */ /* 0x008fca0000000000 */
[----:B------:R0:W-:Y:S01]  /*f730*/  STL [R1+0x294], R151 ;  /* 0x0002949701007387 */ /* 0x0001e20000100800 */
[----:B--2---:R-:W-:-:S03]  /*f740*/  FADD R27, R53, R27 ;  /* 0x0000001b351b7221 */ /* 0x004fc60000000000 */
[----:B0-----:R-:W2:Y:S01]  /*f750*/  LDL.LU R151, [R1+0x474] ;  /* 0x0004740001977983 */ /* 0x001ea20000300800 */
        /* <DEDUP_REMOVED lines=11> */
[----:B-----5:R-:W-:Y:S01]  /*f810*/  FADD R34, R46, R34 ;  /* 0x000000222e227221 */ /* 0x020fe20000000000 */
[----:B------:R-:W-:Y:S01]  /*f820*/  FADD R35, R45, R35 ;  /* 0x000000232d237221 */ /* 0x000fe20000000000 */
[----:B----4-:R-:W-:Y:S01]  /*f830*/  FADD R36, R44, R36 ;  /* 0x000000242c247221 */ /* 0x010fe20000000000 */
[----:B------:R-:W-:Y:S01]  /*f840*/  FADD R37, R43, R37 ;  /* 0x000000252b257221 */ /* 0x000fe20000000000 */
[----:B------:R-:W-:Y:S01]  /*f850*/  FADD R38, R42, R38 ;  /* 0x000000262a267221 */ /* 0x000fe20000000000 */
[----:B------:R-:W-:-:S05]  /*f860*/  FADD R39, R41, R39 ;  /* 0x0000002729277221 */ /* 0x000fca0000000000 */
[----:B------:R0:W-:Y:S04]  /*f870*/  STL [R1+0x298], R39 ;  /* 0x0002982701007387 */ /* 0x0001e80000100800 */
        /* <DEDUP_REMOVED lines=14> */
[----:B------:R-:W2:Y:S04]  /*f960*/  LDL.LU R52, [R1+0x2e0] ;  /* 0x0002e00001347983 */ /* 0x000ea80000300800 */
[----:B------:R2:W-:Y:S04]  /*f970*/  STL [R1+0x2d4], R24 ;  /* 0x0002d41801007387 */ /* 0x0005e80000100800 */
[----:B------:R-:W2:Y:S04]  /*f980*/  LDL.LU R51, [R1+0x2e4] ;  /* 0x0002e40001337983 */ /* 0x000ea80000300800 */
[----:B------:R2:W-:Y:S04]  /*f990*/  STL [R1+0x2d8], R0 ;  /* 0x0002d80001007387 */ /* 0x0005e80000100800 */
        /* <DEDUP_REMOVED lines=13> */
[----:B-1----:R-:W2:Y:S04]  /*fa70*/  LDL.LU R38, [R1+0x318] ;  /* 0x0003180001267983 */ /* 0x002ea80000300800 */
[----:B---3--:R-:W3:Y:S04]  /*fa80*/  LDL.LU R37, [R1+0x31c] ;  /* 0x00031c0001257983 */ /* 0x008ee80000300800 */
[----:B----4-:R-:W4:Y:S04]  /*fa90*/  LDL.LU R36, [R1+0x320] ;  /* 0x0003200001247983 */ /* 0x010f280000300800 */
[----:B-----5:R-:W5:Y:S04]  /*faa0*/  LDL.LU R35, [R1+0x324] ;  /* 0x0003240001237983 */ /* 0x020f680000300800 */
[----:B--2---:R-:W2:Y:S04]  /*fab0*/  LDL.LU R34, [R1+0x328] ;  /* 0x0003280001227983 */ /* 0x004ea80000300800 */
        /* <DEDUP_REMOVED lines=12> */
[----:B------:R-:W-:Y:S01]  /*fb80*/  FADD R52, R59, R52 ;  /* 0x000000343b347221 */ /* 0x000fe20000000000 */
        /* <DEDUP_REMOVED lines=28> */
[----:B---3--:R-:W-:-:S03]  /*fd50*/  FADD R37, R74, R37 ;  /* 0x000000254a257221 */ /* 0x008fc60000000000 */
[----:B------:R3:W-:Y:S01]  /*fd60*/  STL [R1+0x318], R38 ;  /* 0x0003182601007387 */ /* 0x0007e20000100800 */
[----:B----4-:R-:W-:-:S03]  /*fd70*/  FADD R36, R75, R36 ;  /* 0x000000244b247221 */ /* 0x010fc60000000000 */
[----:B------:R4:W-:Y:S01]  /*fd80*/  STL [R1+0x31c], R37 ;  /* 0x00031c2501007387 */ /* 0x0009e20000100800 */
[----:B-----5:R-:W-:-:S03]  /*fd90*/  FADD R35, R76, R35 ;  /* 0x000000234c237221 */ /* 0x020fc60000000000 */
[----:B------:R5:W-:Y:S01]  /*fda0*/  STL [R1+0x320], R36 ;  /* 0x0003202401007387 */ /* 0x000be20000100800 */
[----:B--2---:R-:W-:-:S03]  /*fdb0*/  FADD R34, R77, R34 ;  /* 0x000000224d227221 */ /* 0x004fc60000000000 */
        /* <DEDUP_REMOVED lines=22> */
[----:B0-----:R-:W2:Y:S01]  /*ff20*/  LDL.LU R52, [R1+0x35c] ;  /* 0x00035c0001347983 */ /* 0x001ea20000300800 */
[----:B------:R-:W-:-:S03]  /*ff30*/  FADD R2, R89, R2 ;  /* 0x0000000259027221 */ /* 0x000fc60000000000 */
[----:B------:R0:W-:Y:S04]  /*ff40*/  STL [R1+0x350], R24 ;  /* 0x0003501801007387 */ /* 0x0001e80000100800 */
[----:B-1----:R-:W2:Y:S04]  /*ff50*/  LDL.LU R51, [R1+0x360] ;  /* 0x0003600001337983 */ /* 0x002ea80000300800 */
        /* <DEDUP_REMOVED lines=181> */
[----:B------:R-:W-:Y:S01]  /*10ab0*/  FADD R0, R150, R0 ;  /* 0x0000000096007221 */ /* 0x000fe20000000000 */
[----:B------:R-:W-:-:S05]  /*10ac0*/  FADD R2, R2, R151 ;  /* 0x0000009702027221 */ /* 0x000fca0000000000 */
[----:B------:R0:W-:Y:S04]  /*10ad0*/  STL [R1+0x450], R2 ;  /* 0x0004500201007387 */ /* 0x0001e80000100800 */
[----:B------:R0:W-:Y:S04]  /*10ae0*/  STL [R1+0x448], R24 ;  /* 0x0004481801007387 */ /* 0x0001e80000100800 */
[----:B------:R0:W-:Y:S02]  /*10af0*/  STL [R1+0x44c], R0 ;  /* 0x00044c0001007387 */ /* 0x0001e40000100800 */
.L_x_32:
[----:B0-----:R-:W0:Y:S02]  /*10b00*/  LDC R0, c[0x0][0x28c] ;  /* 0x0000a300ff007b82 */ /* 0x001e240000000800 */
[----:B0-----:R-:W-:-:S13]  /*10b10*/  ISETP.GE.AND P0, PT, R0, 0x1, PT ;  /* 0x000000010000780c */ /* 0x001fda0003f06270 */
[----:B------:R-:W-:Y:S05]  /*10b20*/  @!P0 BRA `(.L_x_33) ;  /* 0x00000000006c8947 */ /* 0x000fea0003800000 */
[----:B------:R-:W-:-:S06]  /*10b30*/  UISETP.NE.AND UP0, UPT, UR22, 0x3, UPT ;  /* 0x000000031600788c */ /* 0x000fcc000bf05270 */
[----:B------:R-:W-:-:S13]  /*10b40*/  PLOP3.LUT P0, PT, PT, PT, UP0, 0x80, 0x0 ;  /* 0x000000000000781c */ /* 0x000fda0003f0f008 */
[----:B------:R-:W-:Y:S05]  /*10b50*/  @!P0 BRA `(.L_x_34) ;  /* 0x0000000000048947 */ /* 0x000fea0003800000 */
[----:B------:R-:W-:Y:S01]  /*10b60*/  BPT.TRAP 0x1 ;  /* 0x000000040000795c */ /* 0x000fe20000300000 */
.L_x_34:
[----:B------:R-:W2:Y:S01]  /*10b70*/  LDL R0, [R1+0x454] ;  /* 0x0004540001007983 */ /* 0x000ea20000100800 */
[----:B------:R-:W-:Y:S01]  /*10b80*/  BSSY B0, `(.L_x_35) ;  /* 0x0000011000007945 */ /* 0x000fe20003800000 */
[----:B--2---:R-:W-:-:S13]  /*10b90*/  ISETP.NE.AND P0, PT, R0, RZ, PT ;  /* 0x000000ff0000720c */ /* 0x004fda0003f05270 */
[----:B------:R-:W-:Y:S05]  /*10ba0*/  @!P0 BRA `(.L_x_36) ;  /* 0x0000000000388947 */ /* 0x000fea0003800000 */
[----:B------:R-:W2:Y:S01]  /*10bb0*/  LDL R2, [R1+0x458] ;  /* 0x0004580001027983 */ /* 0x000ea20000100800 */
[----:B------:R-:W-:-:S04]  /*10bc0*/  UISETP.LT.AND UP0, UPT, UR9, 0x1, UPT ;  /* 0x000000010900788c */ /* 0x000fc8000bf01270 */
[----:B------:R-:W-:-:S04]  /*10bd0*/  USEL UR8, UR9, 0x1, UP0 ;  /* 0x0000000109087887 */ /* 0x000fc80008000000 */
[----:B------:R-:W-:-:S04]  /*10be0*/  UIADD3 UR8, UR5, UR9, -UR8 ;  /* 0x0000000905087290 */ /* 0x000fc8000fffe808 */
[----:B------:R-:W-:-:S04]  /*10bf0*/  UIMAD.WIDE.U32 UR6, UR8, 0x24924925, URZ ;  /* 0x24924925080678a5 */ /* 0x000fc8000f8e003f */
[----:B------:R-:W-:-:S04]  /*10c00*/  UIADD3 UR6, UR8, -UR7, URZ ;  /* 0x8000000708067290 */ /* 0x000fc8000fffe03f */
[----:B------:R-:W-:-:S04]  /*10c10*/  ULEA.HI UR6, UR6, UR7, URZ, 0x1f ;  /* 0x0000000706067291 */ /* 0x000fc8000f8ff83f */
[----:B------:R-:W-:-:S04]  /*10c20*/  USHF.R.U32.HI UR6, URZ, 0x2, UR6 ;  /* 0x000000023f067899 */ /* 0x000fc80008011606 */
[----:B------:R-:W-:-:S04]  /*10c30*/  UIMAD UR6, UR6, -0x7, UR8 ;  /* 0xfffffff9060678a4 */ /* 0x000fc8000f8e0208 */
[----:B------:R-:W-:-:S04]  /*10c40*/  ULEA UR6, UR6, UR11, 0x3 ;  /* 0x0000000b06067291 */ /* 0x000fc8000f8e183f */
[----:B------:R-:W-:-:S06]  /*10c50*/  UIADD3 UR6, UR6, 0x38, URZ ;  /* 0x0000003806067890 */ /* 0x000fcc000fffe03f */
[----:B------:R-:W-:-:S05]  /*10c60*/  IMAD.U32 R0, RZ, RZ, UR6 ;  /* 0x00000006ff007e24 */ /* 0x000fca000f8e00ff */
[----:B--2---:R-:W-:-:S04]  /*10c70*/  PRMT R0, R2, 0x654, R0 ;  /* 0x0000065402007816 */ /* 0x004fc80000000000 */
[----:B------:R0:W-:Y:S03]  /*10c80*/  SYNCS.ARRIVE.TRANS64.RED.A1T0 RZ, [R0+URZ], RZ ;  /* 0x000000ff00ff79a7 */ /* 0x0001e6000810043f */
.L_x_36:
[----:B------:R-:W-:Y:S05]  /*10c90*/  BSYNC B0 ;  /* 0x0000000000007941 */ /* 0x000fea0003800000 */
.L_x_35:
[----:B------:R-:W-:-:S06]  /*10ca0*/  UISETP.GT.U32.AND UP0, UPT, UR13, 0x1, UPT ;  /* 0x000000010d00788c */ /* 0x000fcc000bf04070 */
[----:B------:R-:W-:-:S13]  /*10cb0*/  PLOP3.LUT P0, PT, PT, PT, UP0, 0x80, 0x0 ;  /* 0x000000000000781c */ /* 0x000fda0003f0f008 */
[----:B------:R-:W-:Y:S05]  /*10cc0*/  @P0 BRA `(.L_x_33) ;  /* 0x0000000000040947 */ /* 0x000fea0003800000 */
[----:B------:R-:W-:Y:S01]  /*10cd0*/  BPT.TRAP 0x1 ;  /* 0x000000040000795c */ /* 0x000fe20000300000 */
.L_x_33:
[----:B------:R-:W2:Y:S01]  /*10ce0*/  LDL.LU R27, [R1+0x468] ;  /* 0x00046800011b7983 */ /* 0x000ea20000300800 */
[----:B------:R-:W3:Y:S01]  /*10cf0*/  LDC R24, c[0x0][0x288] ;  /* 0x0000a200ff187b82 */ /* 0x000ee20000000800 */
[----:B------:R-:W4:Y:S01]  /*10d00*/  S2R R26, SR_TID.X ;  /* 0x00000000001a7919 */ /* 0x000f220000002100 */
[----:B------:R-:W-:Y:S01]  /*10d10*/  UIADD3 UR8, UR9, UR5, URZ ;  /* 0x0000000509087290 */ /* 0x000fe2000fffe03f */
[----:B------:R-:W-:Y:S01]  /*10d20*/  ULDC UR6, c[0x0][0x284] ;  /* 0x0000a10000067ab9 */ /* 0x000fe20000000800 */
[----:B------:R-:W0:Y:S02]  /*10d30*/  LDL.LU R25, [R1+0x464] ;  /* 0x0004640001197983 */ /* 0x000e240000300800 */
[----:B------:R-:W-:Y:S01]  /*10d40*/  UISETP.GT.U32.AND UP0, UPT, UR8, 0x6, UPT ;  /* 0x000000060800788c */ /* 0x000fe2000bf04070 */
[----:B------:R-:W-:Y:S01]  /*10d50*/  IMAD.MOV.U32 R40, RZ, RZ, -0x1 ;  /* 0xffffffffff287424 */ /* 0x000fe200078e00ff */
[----:B------:R-:W-:Y:S02]  /*10d60*/  USHF.R.S32.HI UR11, URZ, 0x1f, UR10 ;  /* 0x0000001f3f0b7899 */ /* 0x000fe4000801140a */
[----:B------:R-:W-:-:S02]  /*10d70*/  UISETP.LT.U32.AND UP0, UPT, UR9, 0x7, UP0 ;  /* 0x000000070900788c */ /* 0x000fc40008701070 */
[----:B------:R-:W-:Y:S01]  /*10d80*/  UISETP.GE.U32.AND UP1, UPT, UR9, 0x7, UPT ;  /* 0x000000070900788c */ /* 0x000fe2000bf26070 */
[----:B------:R-:W-:Y:S01]  /*10d90*/  ULDC.64 UR16, c[0x0][0x5d0] ;  /* 0x0001740000107ab9 */ /* 0x000fe20000000a00 */
[----:B------:R-:W-:-:S04]  /*10da0*/  USEL UR12, URZ, 0x1, !UP0 ;  /* 0x000000013f0c7887 */ /* 0x000fc8000c000000 */
[----:B------:R-:W-:Y:S01]  /*10db0*/  ULOP3.LUT UR4, UR4, UR12, URZ, 0x3c, !UPT ;  /* 0x0000000c04047292 */ /* 0x000fe2000f8e3c3f */
[C---:B----4-:R-:W-:Y:S01]  /*10dc0*/  LOP3.LUT R2, R26.reuse, 0x3, RZ, 0xc0, !PT ;  /* 0x000000031a027812 */ /* 0x050fe200078ec0ff */
[----:B------:R-:W-:Y:S01]  /*10dd0*/  IMAD.SHL.U32 R32, R26, 0x2, RZ ;  /* 0x000000021a207824 */ /* 0x000fe200078e00ff */
[----:B------:R-:W-:-:S03]  /*10de0*/  SHF.R.U32.HI R34, RZ, 0x7, R26 ;  /* 0x00000007ff227819 */ /* 0x000fc6000001161a */
[----:B---3--:R-:W-:Y:S01]  /*10df0*/  IMAD R2, R2, -0x2, R24 ;  /* 0xfffffffe02027824 */ /* 0x008fe200078e0218 */
[----:B------:R-:W-:Y:S02]  /*10e00*/  LOP3.LUT R34, R34, 0x1, RZ, 0xc0, !PT ;  /* 0x0000000122227812 */ /* 0x000fe400078ec0ff */
[----:B------:R-:W-:-:S03]  /*10e10*/  LOP3.LUT R32, R32, 0x6, RZ, 0xc0, !PT ;  /* 0x0000000620207812 */ /* 0x000fc600078ec0ff */
[----:B------:R-:W-:Y:S02]  /*10e20*/  IMAD.SHL.U32 R35, R34, 0x40, RZ ;  /* 0x0000004022237824 */ /* 0x000fe400078e00ff */
[----:B--2---:R-:W-:-:S04]  /*10e30*/  IMAD.WIDE R36, R27, 0x100, RZ ;  /* 0x000001001b247825 */ /* 0x004fc800078e02ff */
[----:B0-----:R-:W-:Y:S01]  /*10e40*/  IMAD.SHL.U32 R0, R25, 0x100, RZ ;  /* 0x0000010019007824 */ /* 0x001fe200078e00ff */
[----:B------:R-:W-:-:S04]  /*10e50*/  PRMT R32, R32, 0x6540, R25 ;  /* 0x0000654020207816 */ /* 0x000fc80000000019 */
[----:B------:R-:W-:Y:S01]  /*10e60*/  ISETP.GE.AND P0, PT, R0, R24, PT ;  /* 0x000000180000720c */ /* 0x000fe20003f06270 */
[----:B------:R-:W-:Y:S01]  /*10e70*/  IMAD.IADD R0, R2, 0x1, -R0 ;  /* 0x0000000102007824 */ /* 0x000fe200078e0a00 */
[----:B------:R-:W-:Y:S02]  /*10e80*/  SHF.R.U32.HI R2, RZ, 0x2, R26 ;  /* 0x00000002ff027819 */ /* 0x000fe4000001161a */
[----:B------:R-:W-:Y:S01]  /*10e90*/  LOP3.LUT R24, R26, 0x60, RZ, 0xc0, !PT ;  /* 0x000000601a187812 */ /* 0x000fe200078ec0ff */
[----:B------:R-:W-:Y:S01]  /*10ea0*/  IMAD.U32 R26, RZ, RZ, UR16 ;  /* 0x00000010ff1a7e24 */ /* 0x000fe2000f8e00ff */
[----:B------:R-:W-:Y:S02]  /*10eb0*/  LOP3.LUT R2, R2, 0x7, RZ, 0xc0, !PT ;  /* 0x0000000702027812 */ /* 0x000fe400078ec0ff */
[----:B------:R-:W-:Y:S02]  /*10ec0*/  SHF.R.U32.HI R24, RZ, 0x1, R24 ;  /* 0x00000001ff187819 */ /* 0x000fe40000011618 */
[----:B------:R-:W-:-:S02]  /*10ed0*/  LOP3.LUT R35, R35, 0x40, R2, 0xe2, !PT ;  /* 0x0000004023237812 */ /* 0x000fc400078ee202 */
[----:B------:R-:W-:Y:S02]  /*10ee0*/  IADD3 R2, RZ, -R24, -R2 ;  /* 0x80000018ff027210 */ /* 0x000fe40007ffe802 */
[----:B------:R-:W-:Y:S02]  /*10ef0*/  SHF.R.S32.HI R33, RZ, 0x1f, R32 ;  /* 0x0000001fff217819 */ /* 0x000fe40000011420 */
[----:B------:R-:W-:Y:S01]  /*10f00*/  LOP3.LUT R35, R36, R35, R24, 0xfe, !PT ;  /* 0x0000002324237212 */ /* 0x000fe200078efe18 */
[----:B------:R-:W-:Y:S02]  /*10f10*/  IMAD R34, R34, -0x40, R2 ;  /* 0xffffffc022227824 */ /* 0x000fe400078e0202 */
[----:B------:R-:W-:Y:S02]  /*10f20*/  IMAD.SHL.U32 R2, R27, 0x100, RZ ;  /* 0x000001001b027824 */ /* 0x000fe400078e00ff */
[----:B------:R-:W-:-:S03]  /*10f30*/  IMAD.WIDE.U32 R26, R26, UR10, R32 ;  /* 0x0000000a1a1a7c25 */ /* 0x000fc6000f8e0020 */
[C---:B------:R-:W-:Y:S02]  /*10f40*/  IADD3 R34, -R2.reuse, UR6, R34 ;  /* 0x0000000602227c10 */ /* 0x040fe4000fffe122 */
[----:B------:R-:W-:Y:S01]  /*10f50*/  ISETP.GE.OR P0, PT, R2, UR6, P0 ;  /* 0x0000000602007c0c */ /* 0x000fe20008706670 */
[----:B------:R-:W-:Y:S02]  /*10f60*/  UIMAD.WIDE.U32 UR6, UR8, 0x24924925, URZ ;  /* 0x24924925080678a5 */ /* 0x000fe4000f8e003f */
[----:B------:R-:W-:Y:S02]  /*10f70*/  UIMAD UR6, UR11, UR16, URZ ;  /* 0x000000100b0672a4 */ /* 0x000fe4000f8e023f */
[----:B------:R-:W-:Y:S02]  /*10f80*/  UIADD3 UR5, UR8, -UR7, URZ ;  /* 0x8000000708057290 */ /* 0x000fe4000fffe03f */
[----:B------:R-:W-:Y:S02]  /*10f90*/  UIMAD UR6, UR10, UR17, UR6 ;  /* 0x000000110a0672a4 */ /* 0x000fe4000f8e0206 */
[----:B------:R-:W-:-:S04]  /*10fa0*/  ULEA.HI UR5, UR5, UR7, URZ, 0x1f ;  /* 0x0000000705057291 */ /* 0x000fc8000f8ff83f */
[----:B------:R-:W-:Y:S01]  /*10fb0*/  USHF.R.U32.HI UR5, URZ, 0x2, UR5 ;  /* 0x000000023f057899 */ /* 0x000fe20008011605 */
[----:B------:R-:W-:-:S03]  /*10fc0*/  VIADD R27, R27, UR6 ;  /* 0x000000061b1b7c36 */ /* 0x000fc60008000000 */
[----:B------:R-:W-:Y:S02]  /*10fd0*/  @UP1 ULOP3.LUT UR4, UR4, 0x1, UR5, 0x78, !UPT ;  /* 0x0000000104041892 */ /* 0x000fe4000f8e7805 */
[----:B------:R-:W-:Y:S01]  /*10fe0*/  UIMAD UR5, UR5, -0x7, UR8 ;  /* 0xfffffff9050578a4 */ /* 0x000fe2000f8e0208 */
[----:B------:R-:W-:Y:S11]  /*10ff0*/  @P0 BRA `(.L_x_37) ;  /* 0x0000012400b40947 */ /* 0x000ff60003800000 */
[----:B------:R-:W0:Y:S01]  /*11000*/  LDC.64 R28, c[0x0][0x5c8] ;  /* 0x00017200ff1c7b82 */ /* 0x000e220000000a00 */
[----:B------:R-:W-:Y:S01]  /*11010*/  ULDC.64 UR6, c[0x0][0x5c0] ;  /* 0x0001700000067ab9 */ /* 0x000fe20000000a00 */
[----:B------:R-:W-:Y:S01]  /*11020*/  BSSY B0, `(.L_x_37) ;  /* 0x000126a000007945 */ /* 0x000fe20003800000 */
[-C--:B0-----:R-:W-:Y:S01]  /*11030*/  IMAD R2, R37, R28.reuse, RZ ;  /* 0x0000001c25027224 */ /* 0x081fe200078e02ff */
[----:B------:R-:W-:Y:S01]  /*11040*/  SHF.L.U64.HI R38, R28, 0x3, R29 ;  /* 0x000000031c267819 */ /* 0x000fe2000001021d */
[----:B------:R-:W-:-:S04]  /*11050*/  IMAD.WIDE.U32 R26, R35, R28, R26 ;  /* 0x0000001c231a7225 */ /* 0x000fc800078e001a */
[----:B------:R-:W-:Y:S01]  /*11060*/  IMAD R2, R35, R29, R2 ;  /* 0x0000001d23027224 */ /* 0x000fe200078e0202 */
[C---:B------:R-:W-:Y:S01]  /*11070*/  LEA R30, P2, R28.reuse, R26, 0x7 ;  /* 0x0000001a1c1e7211 */ /* 0x040fe200078438ff */
[----:B------:R-:W-:Y:S01]  /*11080*/  IMAD.SHL.U32 R25, R28, 0x8, RZ ;  /* 0x000000081c197824 */ /* 0x000fe200078e00ff */
[----:B------:R-:W-:Y:S01]  /*11090*/  IADD3 R24, P5, R26, UR6, RZ ;  /* 0x000000061a187c10 */ /* 0x000fe2000ffbe0ff */
[----:B------:R-:W-:-:S03]  /*110a0*/  IMAD.IADD R2, R27, 0x1, R2 ;  /* 0x000000011b027824 */ /* 0x000fc600078e0202 */
[----:B------:R-:W-:Y:S02]  /*110b0*/  IADD3 R26, P0, P1, R26, UR6, R25 ;  /* 0x000000061a1a7c10 */ /* 0x000fe4000f91e019 */
[----:B------:R-:W-:Y:S02]  /*110c0*/  LEA.HI.X R31, R28, R2, R29, 0x7, P2 ;  /* 0x000000021c1f7211 */ /* 0x000fe400010f3c1d */
[----:B------:R-:W-:Y:S02]  /*110d0*/  IADD3 R28, P2, P3, R30, UR6, R25 ;  /* 0x000000061e1c7c10 */ /* 0x000fe4000fb5e019 */
[----:B------:R-:W-:Y:S02]  /*110e0*/  IADD3.X R25, R2, UR7, RZ, P5, !PT ;  /* 0x0000000702197c10 */ /* 0x000fe4000affe4ff */
[----:B------:R-:W-:Y:S02]  /*110f0*/  FSETP.NEU.AND P5, PT, RZ, UR21, PT ;  /* 0x00000015ff007c0b */ /* 0x000fe4000bfad000 */
[----:B------:R-:W-:-:S02]  /*11100*/  IADD3 R30, P6, R30, UR6, RZ ;  /* 0x000000061e1e7c10 */ /* 0x000fc4000ffde0ff */
[C-C-:B------:R-:W-:Y:S02]  /*11110*/  IADD3.X R29, R31.reuse, UR7, R38.reuse, P2, P3 ;  /* 0x000000071f1d7c10 */ /* 0x140fe400097e6426 */
[----:B------:R-:W-:Y:S02]  /*11120*/  IADD3.X R27, R2, UR7, R38, P0, P1 ;  /* 0x00000007021b7c10 */ /* 0x000fe400087e2426 */
[----:B------:R-:W-:-:S05]  /*11130*/  IADD3.X R31, R31, UR7, RZ, P6, !PT ;  /* 0x000000071f1f7c10 */ /* 0x000fca000b7fe4ff */
[----:B------:R-:W-:Y:S05]  /*11140*/  @!P5 BRA `(.L_x_38) ;  /* 0x000000d800f8d947 */ /* 0x000fea0003800000 */
[----:B------:R-:W-:Y:S01]  /*11150*/  ULDC.64 UR6, c[0x0][0x5b8] ;  /* 0x00016e0000067ab9 */ /* 0x000fe20000000a00 */
[----:B------:R-:W-:Y:S01]  /*11160*/  BSSY B1, `(.L_x_39) ;  /* 0x0000013000017945 */ /* 0x000fe20003800000 */
[----:B------:R-:W-:Y:S01]  /*11170*/  IMAD.U32 R2, RZ, RZ, UR6 ;  /* 0x00000006ff027e24 */ /* 0x000fe2000f8e00ff */
[----:B------:R-:W-:-:S03]  /*11180*/  UIMAD UR6, UR11, UR6, URZ ;  /* 0x000000060b0672a4 */ /* 0x000fc6000f8e023f */
[----:B------:R-:W-:Y:S01]  /*11190*/  IMAD.WIDE.U32 R32, R2, UR10, R32 ;  /* 0x0000000a02207c25 */ /* 0x000fe2000f8e0020 */
[----:B------:R-:W-:-:S03]  /*111a0*/  UIMAD UR6, UR10, UR7, UR6 ;  /* 0x000000070a0672a4 */ /* 0x000fc6000f8e0206 */
[----:B------:R-:W-:Y:S01]  /*111b0*/  IMAD.MOV.U32 R38, RZ, RZ, R32 ;  /* 0x000000ffff267224 */ /* 0x000fe200078e0020 */
[----:B------:R-:W-:Y:S02]  /*111c0*/  ULDC.64 UR10, c[0x0][0x5a8] ;  /* 0x00016a00000a7ab9 */ /* 0x000fe40000000a00 */
[----:B------:R-:W-:Y:S01]  /*111d0*/  VIADD R39, R33, UR6 ;  /* 0x0000000621277c36 */ /* 0x000fe20008000000 */
[----:B------:R-:W-:Y:S02]  /*111e0*/  ULDC.64 UR6, c[0x0][0x5b0] ;  /* 0x00016c0000067ab9 */ /* 0x000fe40000000a00 */
[----:B------:R-:W-:Y:S02]  /*111f0*/  IMAD R2, R37, UR6, RZ ;  /* 0x0000000625027c24 */ /* 0x000fe4000f8e02ff */
[----:B------:R-:W-:-:S04]  /*11200*/  IMAD.WIDE.U32 R32, R35, UR6, R38 ;  /* 0x0000000623207c25 */ /* 0x000fc8000f8e0026 */
[----:B------:R-:W-:Y:S01]  /*11210*/  IMAD R2, R35, UR7, R2 ;  /* 0x0000000723027c24 */ /* 0x000fe2000f8e0202 */
[----:B------:R-:W-:-:S04]  /*11220*/  IADD3 R32, P0, R32, UR10, RZ ;  /* 0x0000000a20207c10 */ /* 0x000fc8000ff1e0ff */
[--C-:B------:R-:W-:Y:S02]  /*11230*/  IADD3.X R33, R33, UR11, R2.reuse, P0, !PT ;  /* 0x0000000b21217c10 */ /* 0x100fe400087fe402 */
[----:B------:R-:W-:Y:S02]  /*11240*/  ISETP.GE.AND P0, PT, R34, 0x1, PT ;  /* 0x000000012200780c */ /* 0x000fe40003f06270 */
[----:B------:R-:W-:Y:S02]  /*11250*/  PRMT R2, RZ, 0x7610, R2 ;  /* 0x00007610ff027816 */ /* 0x000fe40000000002 */
[----:B------:R-:W-:-:S13]  /*11260*/  ISETP.LT.OR P1, PT, R0, 0x1, !P0 ;  /* 0x000000010000780c */ /* 0x000fda0004721670 */
[----:B------:R-:W-:Y:S05]  /*11270*/  @P1 BRA `(.L_x_40) ;  /* 0x0000000000041947 */ /* 0x000fea0003800000 */
[----:B------:R0:W5:Y:S02]  /*11280*/  LDG.E.U8 R2, desc[UR14][R32.64] ;  /* 0x0000000e20027981 */ /* 0x000164000c1e1100 */
.L_x_40:
[----:B------:R-:W-:Y:S05]  /*11290*/  BSYNC B1 ;  /* 0x0000000000017941 */ /* 0x000fea0003800000 */
.L_x_39:
[----:B-----5:R-:W-:Y:S01]  /*112a0*/  LOP3.LUT R2, R2, 0xff, RZ, 0xc0, !PT ;  /* 0x000000ff02027812 */ /* 0x020fe200078ec0ff */
[----:B------:R-:W-:Y:S03]  /*112b0*/  BSSY B1, `(.L_x_41) ;  /* 0x000000b000017945 */ /* 0x000fe60003800000 */
[----:B------:R-:W-:-:S05]  /*112c0*/  F2FP.F16.E4M3.UNPACK_B R2, R2 ;  /* 0x00000002ff02723e */ /* 0x000fca00020006ff */
[----:B------:R-:W-:-:S05]  /*112d0*/  HADD2.F32 R2, -RZ, R2.H0_H0 ;  /* 0x20000002ff027230 */ /* 0x000fca0000004100 */
[----:B------:R-:W-:-:S04]  /*112e0*/  FMUL R2, R2, UR21 ;  /* 0x0000001502027c20 */ /* 0x000fc80008400000 */
[--C-:B------:R-:W-:Y:S01]  /*112f0*/  FFMA R3, R3, UR20, R2.reuse ;  /* 0x0000001403037c23 */ /* 0x100fe20008000002 */
[----:B------:R-:W-:-:S04]  /*11300*/  PRMT R2, RZ, 0x7610, R2 ;  /* 0x00007610ff027816 */ /* 0x000fc80000000002 */
[----:B------:R-:W-:-:S05]  /*11310*/  F2FP.SATFINITE.E4M3.F32.PACK_AB_MERGE_C R3, RZ, R3, RZ ;  /* 0x00000003ff03723e */ /* 0x000fca00048070ff */
[----:B------:R2:W-:Y:S01]  /*11320*/  @!P1 STG.E.U8 desc[UR14][R24.64], R3 ;  /* 0x0000000318009986 */ /* 0x0005e2000c10110e */
[----:B------:R-:W-:-:S13]  /*11330*/  ISETP.LT.OR P1, PT, R0, 0x2, !P0 ;  /* 0x000000020000780c */ /* 0x000fda0004721670 */
[----:B--2---:R-:W-:Y:S05]  /*11340*/  @P1 BRA `(.L_x_42) ;  /* 0x0000000000041947 */ /* 0x004fea0003800000 */
[----:B------:R2:W5:Y:S02]  /*11350*/  LDG.E.U8 R2, desc[UR14][R32.64+0x1] ;  /* 0x0000010e20027981 */ /* 0x000564000c1e1100 */
.L_x_42:
[----:B------:R-:W-:Y:S05]  /*11360*/  BSYNC B1 ;  /* 0x0000000000017941 */ /* 0x000fea0003800000 */
.L_x_41:
[----:B-----5:R-:W-:Y:S01]  /*11370*/  LOP3.LUT R2, R2, 0xff, RZ, 0xc0, !PT ;  /* 0x000000ff02027812 */ /* 0x020fe200078ec0ff */
[----:B------:R-:W-:Y:S03]  /*11380*/  BSSY B1, `(.L_x_43) ;  /* 0x0000013000017945 */ /* 0x000fe60003800000 */
[----:B------:R-:W-:-:S05]  /*11390*/  F2FP.F16.E4M3.UNPACK_B R2, R2 ;  /* 0x00000002ff02723e */ /* 0x000fca00020006ff */
[----:B------:R-:W-:-:S05]  /*113a0*/  HADD2.F32 R2, -RZ, R2.H0_H0 ;  /* 0x20000002ff027230 */ /* 0x000fca0000004100 */
[----:B------:R-:W-:-:S04]  /*113b0*/  FMUL R2, R2, UR21 ;  /* 0x0000001502027c20 */ /* 0x000fc80008400000 */
[----:B------:R-:W-:-:S05]  /*113c0*/  FFMA R4, R4, UR20, R2 ;  /* 0x0000001404047c23 */ /* 0x000fca0008000002 */
[----:B------:R-:W-:-:S05]  /*113d0*/  F2FP.SATFINITE.E4M3.F32.PACK_AB_MERGE_C R4, RZ, R4, RZ ;  /* 0x00000004ff04723e */ /* 0x000fca00048070ff */
[----:B------:R3:W-:Y:S01]  /*113e0*/  @!P1 STG.E.U8 desc[UR14][R24.64+0x1], R4 ;  /* 0x0000010418009986 */ /* 0x0007e2000c10110e */
[----:B------:R-:W-:-:S05]  /*113f0*/  IADD3 R2, P1, R35, 0x8, RZ ;  /* 0x0000000823027810 */ /* 0x000fca0007f3e0ff */
[----:B------:R-:W-:-:S04]  /*11400*/  IMAD.X R3, RZ, RZ, R37, P1 ;  /* 0x000000ffff037224 */ /* 0x000fc800008e0625 */
[----:B------:R-:W-:-:S04]  /*11410*/  IMAD R3, R3, UR6, RZ ;  /* 0x0000000603037c24 */ /* 0x000fc8000f8e02ff */
[C---:B---3--:R-:W-:Y:S02]  /*11420*/  IMAD R4, R2.reuse, UR7, R3 ;  /* 0x0000000702047c24 */ /* 0x048fe4000f8e0203 */
[----:B------:R-:W-:-:S03]  /*11430*/  IMAD.WIDE.U32 R2, R2, UR6, R38 ;  /* 0x0000000602027c25 */ /* 0x000fc6000f8e0026 */
[----:B------:R-:W-:-:S04]  /*11440*/  IADD3 R2, P1, R2, UR10, RZ ;  /* 0x0000000a02027c10 */ /* 0x000fc8000ff3e0ff */
[--C-:B------:R-:W-:Y:S02]  /*11450*/  IADD3.X R3, R3, UR11, R4.reuse, P1, !PT ;  /* 0x0000000b03037c10 */ /* 0x100fe40008ffe404 */
[----:B------:R-:W-:Y:S02]  /*11460*/  ISETP.GE.AND P1, PT, R34, 0x9, PT ;  /* 0x000000092200780c */ /* 0x000fe40003f26270 */
[----:B------:R-:W-:Y:S02]  /*11470*/  PRMT R4, RZ, 0x7610, R4 ;  /* 0x00007610ff047816 */ /* 0x000fe40000000004 */
[----:B------:R-:W-:-:S13]  /*11480*/  ISETP.LT.OR P2, PT, R0, 0x1, !P1 ;  /* 0x000000010000780c */ /* 0x000fda0004f41670 */
[----:B------:R-:W-:Y:S05]  /*11490*/  @P2 BRA `(.L_x_44) ;  /* 0x0000000000042947 */ /* 0x000fea0003800000 */
[----:B------:R3:W5:Y:S02]  /*114a0*/  LDG.E.U8 R4, desc[UR14][R2.64] ;  /* 0x0000000e02047981 */ /* 0x000764000c1e1100 */
.L_x_44:
[----:B------:R-:W-:Y:S05]  /*114b0*/  BSYNC B1 ;  /* 0x0000000000017941 */ /* 0x000fea0003800000 */
.L_x_43:
        /* <DEDUP_REMOVED lines=10> */
[----:B----4-:R-:W-:Y:S05]  /*11560*/  @P2 BRA `(.L_x_46) ;  /* 0x0000000000042947 */ /* 0x010fea0003800000 */
[----:B------:R4:W5:Y:S02]  /*11570*/  LDG.E.U8 R4, desc[UR14][R2.64+0x1] ;  /* 0x0000010e02047981 */ /* 0x000964000c1e1100 */
.L_x_46:
[----:B------:R-:W-:Y:S05]  /*11580*/  BSYNC B1 ;  /* 0x0000000000017941 */ /* 0x000fea0003800000 */
.L_x_45:
[----:B-----5:R-:W-:Y:S01]  /*11590*/  LOP3.LUT R4, R4, 0xff, RZ, 0xc0, !PT ;  /* 0x000000ff04047812 */ /* 0x020fe200078ec0ff */
[----:B------:R-:W-:Y:S01]  /*115a0*/  BSSY B1, `(.L_x_47) ;  /* 0x000000b000017945 */ /* 0x000fe20003800000 */
[----:B------:R-:W-:Y:S02]  /*115b0*/  ISETP.LT.OR P3, PT, R0, 0x9, !P0 ;  /* 0x000000090000780c */ /* 0x000fe40004761670 */
[----:B------:R-:W-:-:S05]  /*115c0*/  F2FP.F16.E4M3.UNPACK_B R4, R4 ;  /* 0x00000004ff04723e */ /* 0x000fca00020006ff */
[----:B------:R-:W-:-:S05]  /*115d0*/  HADD2.F32 R4, -RZ, R4.H0_H0 ;  /* 0x20000004ff047230 */ /* 0x000fca0000004100 */
[----:B------:R-:W-:-:S04]  /*115e0*/  FMUL R4, R4, UR21 ;  /* 0x0000001504047c20 */ /* 0x000fc80008400000 */
[--C-:B------:R-:W-:Y:S01]  /*115f0*/  FFMA R6, R6, UR20, R4.reuse ;  /* 0x0000001406067c23 */ /* 0x100fe20008000004 */
[----:B------:R-:W-:-:S04]  /*11600*/  PRMT R4, RZ, 0x7610, R4 ;  /* 0x00007610ff047816 */ /* 0x000fc80000000004 */
[----:B------:R-:W-:-:S05]  /*11610*/  F2FP.SATFINITE.E4M3.F32.PACK_AB_MERGE_C R6, RZ, R6, RZ ;  /* 0x00000006ff06723e */ /* 0x000fca00048070ff */
[----:B------:R0:W-:Y:S01]  /*11620*/  @!P2 STG.E.U8 desc[UR14][R26.64+0x1], R6 ;  /* 0x000001061a00a986 */ /* 0x0001e2000c10110e */
[----:B------:R-:W-:Y:S05]  /*11630*/  @P3 BRA `(.L_x_48) ;  /* 0x0000000000043947 */ /* 0x000fea0003800000 */
[----:B------:R0:W5:Y:S02]  /*11640*/  LDG.E.U8 R4, desc[UR14][R32.64+0x8] ;  /* 0x0000080e20047981 */ /* 0x000164000c1e1100 */
.L_x_48:
[----:B------:R-:W-:Y:S05]  /*11650*/  BSYNC B1 ;  /* 0x0000000000017941 */ /* 0x000fea0003800000 */
.L_x_47:
        /* <DEDUP_REMOVED lines=12> */
.L_x_50:
[----:B------:R-:W-:Y:S05]  /*11720*/  BSYNC B1 ;  /* 0x0000000000017941 */ /* 0x000fea0003800000 */
.L_x_49:
        /* <DEDUP_REMOVED lines=12> */
.L_x_52:
[----:B------:R-:W-:Y:S05]  /*117f0*/  BSYNC B1 ;  /* 0x0000000000017941 */ /* 0x000fea0003800000 */
.L_x_51:
        /* <DEDUP_REMOVED lines=12> */
.L_x_54:
[----:B------:R-:W-:Y:S05]  /*118c0*/  BSYNC B1 ;  /* 0x0000000000017941 */ /* 0x000fea0003800000 */
.L_x_53:
        /* <DEDUP_REMOVED lines=12> */
.L_x_56:
[----:B------:R-:W-:Y:S05]  /*11990*/  BSYNC B1 ;  /* 0x0000000000017941 */ /* 0x000fea0003800000 */
.L_x_55:
        /* <DEDUP_REMOVED lines=12> */
.L_x_58:
[----:B------:R-:W-:Y:S05]  /*11a60*/  BSYNC B1 ;  /* 0x0000000000017941 */ /* 0x000fea0003800000 */
.L_x_57:
        /* <DEDUP_REMOVED lines=12> */
.L_x_60:
[----:B------:R-:W-:Y:S05]  /*11b30*/  BSYNC B1 ;  /* 0x0000000000017941 */ /* 0x000fea0003800000 */
.L_x_59:
        /* <DEDUP_REMOVED lines=12> */
.L_x_62:
[----:B------:R-:W-:Y:S05]  /*11c00*/  BSYNC B1 ;  /* 0x0000000000017941 */ /* 0x000fea0003800000 */
.L_x_61:
        /* <DEDUP_REMOVED lines=12> */
.L_x_64:
[----:B------:R-:W-:Y:S05]  /*11cd0*/  BSYNC B1 ;  /* 0x0000000000017941 */ /* 0x000fea0003800000 */
.L_x_63:
        /* <DEDUP_REMOVED lines=12> */
.L_x_66:
[----:B------:R-:W-:Y:S05]  /*11da0*/  BSYNC B1 ;  /* 0x0000000000017941 */ /* 0x000fea0003800000 */
.L_x_65:
        /* <DEDUP_REMOVED lines=12> */
.L_x_68:
[----:B------:R-:W-:Y:S05]  /*11e70*/  BSYNC B1 ;  /* 0x0000000000017941 */ /* 0x000fea0003800000 */
.L_x_67:
        /* <DEDUP_REMOVED lines=12> */
.L_x_70:
[----:B------:R-:W-:Y:S05]  /*11f40*/  BSYNC B1 ;  /* 0x0000000000017941 */ /* 0x000fea0003800000 */
.L_x_69:
        /* <DEDUP_REMOVED lines=12> */
.L_x_72:
[----:B------:R-:W-:Y:S05]  /*12010*/  BSYNC B1 ;  /* 0x0000000000017941 */ /* 0x000fea0003800000 */
.L_x_71:
        /* <DEDUP_REMOVED lines=12> */
.L_x_74:
[----:B------:R-:W-:Y:S05]  /*120e0*/  BSYNC B1 ;  /* 0x0000000000017941 */ /* 0x000fea0003800000 */
.L_x_73:
        /* <DEDUP_REMOVED lines=12> */
.L_x_76:
[----:B------:R-:W-:Y:S05]  /*121b0*/  BSYNC B1 ;  /* 0x0000000000017941 */ /* 0x000fea0003800000 */
.L_x_75:
        /* <DEDUP_REMOVED lines=12> */
.L_x_78:
[----:B------:R-:W-:Y:S05]  /*12280*/  BSYNC B1 ;  /* 0x0000000000017941 */ /* 0x000fea0003800000 */
.L_x_77:
        /* <DEDUP_REMOVED lines=12> */
.L_x_80:
[----:B------:R-:W-:Y:S05]  /*12350*/  BSYNC B1 ;  /* 0x0000000000017941 */ /* 0x000fea0003800000 */
.L_x_79:
        /* <DEDUP_REMOVED lines=12> */
.L_x_82:
[----:B------:R-:W-:Y:S05]  /*12420*/  BSYNC B1 ;  /* 0x0000000000017941 */ /* 0x000fea0003800000 */
.L_x_81:
        /* <DEDUP_REMOVED lines=12> */
.L_x_84:
[----:B------:R-:W-:Y:S05]  /*124f0*/  BSYNC B1 ;  /* 0x0000000000017941 */ /* 0x000fea0003800000 */
.L_x_83:
        /* <DEDUP_REMOVED lines=12> */
.L_x_86:
[----:B------:R-:W-:Y:S05]  /*125c0*/  BSYNC B1 ;  /* 0x0000000000017941 */ /* 0x000fea0003800000 */
.L_x_85:
        /* <DEDUP_REMOVED lines=12> */
.L_x_88:
[----:B------:R-:W-:Y:S05]  /*12690*/  BSYNC B1 ;  /* 0x0000000000017941 */ /* 0x000fea0003800000 */
.L_x_87:
        /* <DEDUP_REMOVED lines=12> */
.L_x_90:
[----:B------:R-:W-:Y:S05]  /*12760*/  BSYNC B1 ;  /* 0x0000000000017941 */ /* 0x000fea0003800000 */
.L_x_89:
        /* <DEDUP_REMOVED lines=12> */
.L_x_92:
[----:B------:R-:W-:Y:S05]  /*12830*/  BSYNC B1 ;  /* 0x0000000000017941 */ /* 0x000fea0003800000 */
.L_x_91:
        /* <DEDUP_REMOVED lines=12> */
.L_x_94:
[----:B------:R-:W-:Y:S05]  /*12900*/  BSYNC B1 ;  /* 0x0000000000017941 */ /* 0x000fea0003800000 */
.L_x_93:
        /* <DEDUP_REMOVED lines=12> */
.L_x_96:
[----:B------:R-:W-:Y:S05]  /*129d0*/  BSYNC B1 ;  /* 0x0000000000017941 */ /* 0x000fea0003800000 */
.L_x_95:
        /* <DEDUP_REMOVED lines=12> */
.L_x_98:
[----:B------:R-:W-:Y:S05]  /*12aa0*/  BSYNC B1 ;  /* 0x0000000000017941 */ /* 0x000fea0003800000 */
.L_x_97:
        /* <DEDUP_REMOVED lines=12> */
.L_x_100:
[----:B------:R-:W-:Y:S05]  /*12b70*/  BSYNC B1 ;  /* 0x0000000000017941 */ /* 0x000fea0003800000 */
.L_x_99:
        /* <DEDUP_REMOVED lines=12> */
.L_x_102:
[----:B------:R-:W-:Y:S05]  /*12c40*/  BSYNC B1 ;  /* 0x0000000000017941 */ /* 0x000fea0003800000 */
.L_x_101:
        /* <DEDUP_REMOVED lines=12> */
.L_x_104:
[----:B------:R-:W-:Y:S05]  /*12d10*/  BSYNC B1 ;  /* 0x0000000000017941 */ /* 0x000fea0003800000 */
.L_x_103:
        /* <DEDUP_REMOVED lines=12> */
.L_x_106:
[----:B------:R-:W-:Y:S05]  /*12de0*/  BSYNC B1 ;  /* 0x0000000000017941 */ /* 0x000fea0003800000 */
.L_x_105:
        /* <DEDUP_REMOVED lines=12> */
.L_x_108:
[----:B------:R-:W-:Y:S05]  /*12eb0*/  BSYNC B1 ;  /* 0x0000000000017941 */ /* 0x000fea0003800000 */
.L_x_107:
        /* <DEDUP_REMOVED lines=12> */
.L_x_110:
[----:B------:R-:W-:Y:S05]  /*12f80*/  BSYNC B1 ;  /* 0x0000000000017941 */ /* 0x000fea0003800000 */
.L_x_109:
        /* <DEDUP_REMOVED lines=12> */
.L_x_112:
[----:B------:R-:W-:Y:S05]  /*13050*/  BSYNC B1 ;  /* 0x0000000000017941 */ /* 0x000fea0003800000 */
.L_x_111:
        /* <DEDUP_REMOVED lines=12> */
.L_x_114:
[----:B------:R-:W-:Y:S05]  /*13120*/  BSYNC B1 ;  /* 0x0000000000017941 */ /* 0x000fea0003800000 */
.L_x_113:
        /* <DEDUP_REMOVED lines=12> */
.L_x_116:
[----:B------:R-:W-:Y:S05]  /*131f0*/  BSYNC B1 ;  /* 0x0000000000017941 */ /* 0x000fea0003800000 */
.L_x_115:
        /* <DEDUP_REMOVED lines=12> */
.L_x_118:
[----:B------:R-:W-:Y:S05]  /*132c0*/  BSYNC B1 ;  /* 0x0000000000017941 */ /* 0x000fea0003800000 */
.L_x_117:
        /* <DEDUP_REMOVED lines=12> */
.L_x_120:
[----:B------:R-:W-:Y:S05]  /*13390*/  BSYNC B1 ;  /* 0x0000000000017941 */ /* 0x000fea0003800000 */
.L_x_119:
        /* <DEDUP_REMOVED lines=12> */
.L_x_122:
[----:B------:R-:W-:Y:S05]  /*13460*/  BSYNC B1 ;  /* 0x0000000000017941 */ /* 0x000fea0003800000 */
.L_x_121:
        /* <DEDUP_REMOVED lines=12> */
.L_x_124:
[----:B------:R-:W-:Y:S05]  /*13530*/  BSYNC B1 ;  /* 0x0000000000017941 */ /* 0x000fea0003800000 */
.L_x_123:
[----:B-----5:R-:W-:Y:S01]  /*13540*/  LOP3.LUT R4, R4, 0xff, RZ, 0xc0, !PT ;  /* 0x000000ff04047812 */ /* 0x020fe200078ec0ff */
[----:B------:R-:W-:Y:S01]  /*13550*/  BSSY B1, `(.L_x_125) ;  /* 0x000000b000017945 */ /* 0x000fe20003800000 */
[----:B------:R-:W-:Y:S02]  /*13560*/  ISETP.LT.OR P2, PT, R0, 0x52, !P1 ;  /* 0x000000520000780c */ /* 0x000fe40004f41670 */
[----:B------:R-:W-:-:S05]  /*13570*/  F2FP.F16.E4M3.UNPACK_B R4, R4 ;  /* 0x00000004ff04723e */ /* 0x000fca00020006ff */
[----:B------:R-:W-:-:S05]  /*13580*/  HADD2.F32 R4, -RZ, R4.H0_H0 ;  /* 0x20000004ff047230 */ /* 0x000fca0000004100 */
[----:B------:R-:W-:-:S04]  /*13590*/  FMUL R4, R4, UR21 ;  /* 0x0000001504047c20 */ /* 0x000fc80008400000 */
[----:B------:R-:W-:-:S05]  /*135a0*/  FFMA R4, R173, UR20, R4 ;  /* 0x00000014ad047c23 */ /* 0x000fca0008000004 */
[----:B------:R-:W-:Y:S02]  /*135b0*/  F2FP.SATFINITE.E4M3.F32.PACK_AB_MERGE_C R5, RZ, R4, RZ ;  /* 0x00000004ff05723e */ /* 0x000fe400048070ff */
[----:B------:R-:W-:-:S03]  /*135c0*/  PRMT R4, RZ, 0x7610, R4 ;  /* 0x00007610ff047816 */ /* 0x000fc60000000004 */
[----:B------:R0:W-:Y:S01]  /*135d0*/  @!P3 STG.E.U8 desc[UR14][R26.64+0x50], R5 ;  /* 0x000050051a00b986 */ /* 0x0001e2000c10110e */
[----:B------:R-:W-:Y:S05]  /*135e0*/  @P2 BRA `(.L_x_126) ;  /* 0x0000000000042947 */ /* 0x000fea0003800000 */
[----:B------:R0:W5:Y:S02]  /*135f0*/  LDG.E.U8 R4, desc[UR14][R2.64+0x51] ;  /* 0x0000510e02047981 */ /* 0x000164000c1e1100 */
.L_x_126:
[----:B------:R-:W-:Y:S05]  /*13600*/  BSYNC B1 ;  /* 0x0000000000017941 */ /* 0x000fea0003800000 */
.L_x_125:
[----:B-----5:R-:W-:Y:S01]  /*13610*/  LOP3.LUT R4, R4, 0xff, RZ, 0xc0, !PT ;  /* 0x000000ff04047812 */ /* 0x020fe200078ec0ff */
[----:B------:R-:W-:Y:S01]  /*13620*/  BSSY B1, `(.L_x_127) ;  /* 0x000000b000017945 */ /* 0x000fe20003800000 */
[----:B------:R-:W-:Y:S02]  /*13630*/  ISETP.LT.OR P3, PT, R0, 0x59, !P0 ;  /* 0x000000590000780c */ /* 0x000fe40004761670 */
[----:B------:R-:W-:-:S05]  /*13640*/  F2FP.F16.E4M3.UNPACK_B R4, R4 ;  /* 0x00000004ff04723e */ /* 0x000fca00020006ff */
[----:B------:R-:W-:-:S05]  /*13650*/  HADD2.F32 R4, -RZ, R4.H0_H0 ;  /* 0x20000004ff047230 */ /* 0x000fca0000004100 */
[----:B------:R-:W-:-:S04]  /*13660*/  FMUL R4, R4, UR21 ;  /* 0x0000001504047c20 */ /* 0x000fc80008400000 */
[----:B------:R-:W-:-:S05]  /*13670*/  FFMA R4, R174, UR20, R4 ;  /* 0x00000014ae047c23 */ /* 0x000fca0008000004 */
[----:B0-----:R-:W-:Y:S02]  /*13680*/  F2FP.SATFINITE.E4M3.F32.PACK_AB_MERGE_C R5, RZ, R4, RZ ;  /* 0x00000004ff05723e */ /* 0x001fe400048070ff */
[----:B------:R-:W-:-:S03]  /*13690*/  PRMT R4, RZ, 0x7610, R4 ;  /* 0x00007610ff047816 */ /* 0x000fc60000000004 */
[----:B------:R0:W-:Y:S01]  /*136a0*/  @!P2 STG.E.U8 desc[UR14][R26.64+0x51], R5 ;  /* 0x000051051a00a986 */ /* 0x0001e2000c10110e */
[----:B------:R-:W-:Y:S05]  /*136b0*/  @P3 BRA `(.L_x_128) ;  /* 0x0000000000043947 */ /* 0x000fea0003800000 */
[----:B------:R0:W5:Y:S02]  /*136c0*/  LDG.E.U8 R4, desc[UR14][R32.64+0x58] ;  /* 0x0000580e20047981 */ /* 0x000164000c1e1100 */
.L_x_128:
[----:B------:R-:W-:Y:S05]  /*136d0*/  BSYNC B1 ;  /* 0x0000000000017941 */ /* 0x000fea0003800000 */
.L_x_127:
        /* <DEDUP_REMOVED lines=12> */
.L_x_130:
[----:B------:R-:W-:Y:S05]  /*137a0*/  BSYNC B1 ;  /* 0x0000000000017941 */ /* 0x000fea0003800000 */
.L_x_129:
[----:B-----5:R-:W-:Y:S01]  /*137b0*/  LOP3.LUT R4, R4, 0xff, RZ, 0xc0, !PT ;  /* 0x000000ff04047812 */ /* 0x020fe200078ec0ff */
[----:B------:R-:W-:Y:S01]  /*137c0*/  BSSY B1, `(.L_x_131) ;  /* 0x000000b000017945 */ /* 0x000fe20003800000 */
[----:B------:R-:W-:Y:S02]  /*137d0*/  ISETP.LT.OR P3, PT, R0, 0x59, !P1 ;  /* 0x000000590000780c */ /* 0x000fe40004f61670 */
[----:B------:R-:W-:-:S05]  /*137e0*/  F2FP.F16.E4M3.UNPACK_B R4, R4 ;  /* 0x00000004ff04723e */ /* 0x000fca00020006ff */
[----:B------:R-:W-:-:S05]  /*137f0*/  HADD2.F32 R4, -RZ, R4.H0_H0 ;  /* 0x20000004ff047230 */ /* 0x000fca0000004100 */
[----:B0-----:R-:W-:Y:S01]  /*13800*/  FMUL R5, R4, UR21 ;  /* 0x0000001504057c20 */ /* 0x001fe20008400000 */
[----:B------:R-:W-:-:S03]  /*13810*/  PRMT R4, RZ, 0x7610, R4 ;  /* 0x00007610ff047816 */ /* 0x000fc60000000004 */
[----:B------:R-:W-:-:S05]  /*13820*/  FFMA R5, R176, UR20, R5 ;  /* 0x00000014b0057c23 */ /* 0x000fca0008000005 */
[----:B------:R-:W-:-:S05]  /*13830*/  F2FP.SATFINITE.E4M3.F32.PACK_AB_MERGE_C R5, RZ, R5, RZ ;  /* 0x00000005ff05723e */ /* 0x000fca00048070ff */
[----:B------:R0:W-:Y:S01]  /*13840*/  @!P2 STG.E.U8 desc[UR14][R24.64+0x59], R5 ;  /* 0x000059051800a986 */ /* 0x0001e2000c10110e */
[----:B------:R-:W-:Y:S05]  /*13850*/  @P3 BRA `(.L_x_132) ;  /* 0x0000000000043947 */ /* 0x000fea0003800000 */
[----:B------:R0:W5:Y:S02]  /*13860*/  LDG.E.U8 R4, desc[UR14][R2.64+0x58] ;  /* 0x0000580e02047981 */ /* 0x000164000c1e1100 */
.L_x_132:
[----:B------:R-:W-:Y:S05]  /*13870*/  BSYNC B1 ;  /* 0x0000000000017941 */ /* 0x000fea0003800000 */
.L_x_131:
        /* <DEDUP_REMOVED lines=12> */
.L_x_134:
[----:B------:R-:W-:Y:S05]  /*13940*/  BSYNC B1 ;  /* 0x0000000000017941 */ /* 0x000fea0003800000 */
.L_x_133:
        /* <DEDUP_REMOVED lines=12> */
.L_x_136:
[----:B------:R-:W-:Y:S05]  /*13a10*/  BSYNC B1 ;  /* 0x0000000000017941 */ /* 0x000fea0003800000 */
.L_x_135:
        /* <DEDUP_REMOVED lines=12> */
.L_x_138:
[----:B------:R-:W-:Y:S05]  /*13ae0*/  BSYNC B1 ;  /* 0x0000000000017941 */ /* 0x000fea0003800000 */
.L_x_137:
        /* <DEDUP_REMOVED lines=12> */
.L_x_140:
[----:B------:R-:W-:Y:S05]  /*13bb0*/  BSYNC B1 ;  /* 0x0000000000017941 */ /* 0x000fea0003800000 */
.L_x_139:
        /* <DEDUP_REMOVED lines=12> */
.L_x_142:
[----:B------:R-:W-:Y:S05]  /*13c80*/  BSYNC B1 ;  /* 0x0000000000017941 */ /* 0x000fea0003800000 */
.L_x_141:
        /* <DEDUP_REMOVED lines=12> */
.L_x_144:
[----:B------:R-:W-:Y:S05]  /*13d50*/  BSYNC B1 ;  /* 0x0000000000017941 */ /* 0x000fea0003800000 */
.L_x_143:
        /* <DEDUP_REMOVED lines=12> */
.L_x_146:
[----:B------:R-:W-:Y:S05]  /*13e20*/  BSYNC B1 ;  /* 0x0000000000017941 */ /* 0x000fea0003800000 */
.L_x_145:
        /* <DEDUP_REMOVED lines=12> */
.L_x_148:
[----:B------:R-:W-:Y:S05]  /*13ef0*/  BSYNC B1 ;  /* 0x0000000000017941 */ /* 0x000fea0003800000 */
.L_x_147:
        /* <DEDUP_REMOVED lines=12> */
.L_x_150:
[----:B------:R-:W-:Y:S05]  /*13fc0*/  BSYNC B1 ;  /* 0x0000000000017941 */ /* 0x000fea0003800000 */
.L_x_149:
        /* <DEDUP_REMOVED lines=12> */
.L_x_152:
[----:B------:R-:W-:Y:S05]  /*14090*/  BSYNC B1 ;  /* 0x0000000000017941 */ /* 0x000fea0003800000 */
.L_x_151:
        /* <DEDUP_REMOVED lines=12> */
.L_x_154:
[----:B------:R-:W-:Y:S05]  /*14160*/  BSYNC B1 ;  /* 0x0000000000017941 */ /* 0x000fea0003800000 */
.L_x_153:
        /* <DEDUP_REMOVED lines=12> */
.L_x_156:
[----:B------:R-:W-:Y:S05]  /*14230*/  BSYNC B1 ;  /* 0x0000000000017941 */ /* 0x000fea0003800000 */
.L_x_155:
        /* <DEDUP_REMOVED lines=12> */
.L_x_158:
[----:B------:R-:W-:Y:S05]  /*14300*/  BSYNC B1 ;  /* 0x0000000000017941 */ /* 0x000fea0003800000 */
.L_x_157:
        /* <DEDUP_REMOVED lines=12> */
.L_x_160:
[----:B------:R-:W-:Y:S05]  /*143d0*/  BSYNC B1 ;  /* 0x0000000000017941 */ /* 0x000fea0003800000 */
.L_x_159:
        /* <DEDUP_REMOVED lines=12> */
.L_x_162:
[----:B------:R-:W-:Y:S05]  /*144a0*/  BSYNC B1 ;  /* 0x0000000000017941 */ /* 0x000fea0003800000 */
.L_x_161:
        /* <DEDUP_REMOVED lines=12> */
.L_x_164:
[----:B------:R-:W-:Y:S05]  /*14570*/  BSYNC B1 ;  /* 0x0000000000017941 */ /* 0x000fea0003800000 */
.L_x_163:
        /* <DEDUP_REMOVED lines=12> */
.L_x_166:
[----:B------:R-:W-:Y:S05]  /*14640*/  BSYNC B1 ;  /* 0x0000000000017941 */ /* 0x000fea0003800000 */
.L_x_165:
        /* <DEDUP_REMOVED lines=12> */
.L_x_168:
[----:B------:R-:W-:Y:S05]  /*14710*/  BSYNC B1 ;  /* 0x0000000000017941 */ /* 0x000fea0003800000 */
.L_x_167:
        /* <DEDUP_REMOVED lines=12> */
.L_x_170:
[----:B------:R-:W-:Y:S05]  /*147e0*/  BSYNC B1 ;  /* 0x0000000000017941 */ /* 0x000fea0003800000 */
.L_x_169:
        /* <DEDUP_REMOVED lines=12> */
.L_x_172:
[----:B------:R-:W-:Y:S05]  /*148b0*/  BSYNC B1 ;  /* 0x0000000000017941 */ /* 0x000fea0003800000 */
.L_x_171:
        /* <DEDUP_REMOVED lines=12> */
.L_x_174:
[----:B------:R-:W-:Y:S05]  /*14980*/  BSYNC B1 ;  /* 0x0000000000017941 */ /* 0x000fea0003800000 */
.L_x_173:
        /* <DEDUP_REMOVED lines=12> */
.L_x_176:
[----:B------:R-:W-:Y:S05]  /*14a50*/  BSYNC B1 ;  /* 0x0000000000017941 */ /* 0x000fea0003800000 */
.L_x_175:
        /* <DEDUP_REMOVED lines=12> */
.L_x_178:
[----:B------:R-:W-:Y:S05]  /*14b20*/  BSYNC B1 ;  /* 0x0000000000017941 */ /* 0x000fea0003800000 */
.L_x_177:
        /* <DEDUP_REMOVED lines=12> */
.L_x_180:
[----:B------:R-:W-:Y:S05]  /*14bf0*/  BSYNC B1 ;  /* 0x0000000000017941 */ /* 0x000fea0003800000 */
.L_x_179:
        /* <DEDUP_REMOVED lines=12> */
.L_x_182:
[----:B------:R-:W-:Y:S05]  /*14cc0*/  BSYNC B1 ;  /* 0x0000000000017941 */ /* 0x000fea0003800000 */
.L_x_181:
        /* <DEDUP_REMOVED lines=12> */
.L_x_184:
[----:B------:R-:W-:Y:S05]  /*14d90*/  BSYNC B1 ;  /* 0x0000000000017941 */ /* 0x000fea0003800000 */
.L_x_183:
        /* <DEDUP_REMOVED lines=12> */
.L_x_186:
[----:B------:R-:W-:Y:S05]  /*14e60*/  BSYNC B1 ;  /* 0x0000000000017941 */ /* 0x000fea0003800000 */
.L_x_185:
        /* <DEDUP_REMOVED lines=12> */
.L_x_188:
[----:B------:R-:W-:Y:S05]  /*14f30*/  BSYNC B1 ;  /* 0x0000000000017941 */ /* 0x000fea0003800000 */
.L_x_187:
        /* <DEDUP_REMOVED lines=12> */
.L_x_190:
[----:B------:R-:W-:Y:S05]  /*15000*/  BSYNC B1 ;  /* 0x0000000000017941 */ /* 0x000fea0003800000 */
.L_x_189:
        /* <DEDUP_REMOVED lines=12> */
.L_x_192:
[----:B------:R-:W-:Y:S05]  /*150d0*/  BSYNC B1 ;  /* 0x0000000000017941 */ /* 0x000fea0003800000 */
.L_x_191:
        /* <DEDUP_REMOVED lines=12> */
.L_x_194:
[----:B------:R-:W-:Y:S05]  /*151a0*/  BSYNC B1 ;  /* 0x0000000000017941 */ /* 0x000fea0003800000 */
.L_x_193:
        /* <DEDUP_REMOVED lines=12> */
.L_x_196:
[----:B------:R-:W-:Y:S05]  /*15270*/  BSYNC B1 ;  /* 0x0000000000017941 */ /* 0x000fea0003800000 */
.L_x_195:
        /* <DEDUP_REMOVED lines=12> */
.L_x_198:
[----:B------:R-:W-:Y:S05]  /*15340*/  BSYNC B1 ;  /* 0x0000000000017941 */ /* 0x000fea0003800000 */
.L_x_197:
        /* <DEDUP_REMOVED lines=12> */
.L_x_200:
[----:B------:R-:W-:Y:S05]  /*15410*/  BSYNC B1 ;  /* 0x0000000000017941 */ /* 0x000fea0003800000 */
.L_x_199:
        /* <DEDUP_REMOVED lines=12> */
.L_x_202:
[----:B------:R-:W-:Y:S05]  /*154e0*/  BSYNC B1 ;  /* 0x0000000000017941 */ /* 0x000fea0003800000 */
.L_x_201:
        /* <DEDUP_REMOVED lines=12> */
.L_x_204:
[----:B------:R-:W-:Y:S05]  /*155b0*/  BSYNC B1 ;  /* 0x0000000000017941 */ /* 0x000fea0003800000 */
.L_x_203:
        /* <DEDUP_REMOVED lines=12> */
.L_x_206:
[----:B------:R-:W-:Y:S05]  /*15680*/  BSYNC B1 ;  /* 0x0000000000017941 */ /* 0x000fea0003800000 */
.L_x_205:
        /* <DEDUP_REMOVED lines=12> */
.L_x_208:
[----:B------:R-:W-:Y:S05]  /*15750*/  BSYNC B1 ;  /* 0x0000000000017941 */ /* 0x000fea0003800000 */
.L_x_207:
        /* <DEDUP_REMOVED lines=12> */
.L_x_210:
[----:B------:R-:W-:Y:S05]  /*15820*/  BSYNC B1 ;  /* 0x0000000000017941 */ /* 0x000fea0003800000 */
.L_x_209:
        /* <DEDUP_REMOVED lines=12> */
.L_x_212:
[----:B------:R-:W-:Y:S05]  /*158f0*/  BSYNC B1 ;  /* 0x0000000000017941 */ /* 0x000fea0003800000 */
.L_x_211:
        /* <DEDUP_REMOVED lines=12> */
.L_x_214:
[----:B------:R-:W-:Y:S05]  /*159c0*/  BSYNC B1 ;  /* 0x0000000000017941 */ /* 0x000fea0003800000 */
.L_x_213:
        /* <DEDUP_REMOVED lines=12> */
.L_x_216:
[----:B------:R-:W-:Y:S05]  /*15a90*/  BSYNC B1 ;  /* 0x0000000000017941 */ /* 0x000fea0003800000 */
.L_x_215:
        /* <DEDUP_REMOVED lines=12> */
.L_x_218:
[----:B------:R-:W-:Y:S05]  /*15b60*/  BSYNC B1 ;  /* 0x0000000000017941 */ /* 0x000fea0003800000 */
.L_x_217:
        /* <DEDUP_REMOVED lines=12> */
.L_x_220:
[----:B------:R-:W-:Y:S05]  /*15c30*/  BSYNC B1 ;  /* 0x0000000000017941 */ /* 0x000fea0003800000 */
.L_x_219:
        /* <DEDUP_REMOVED lines=12> */
.L_x_222:
[----:B------:R-:W-:Y:S05]  /*15d00*/  BSYNC B1 ;  /* 0x0000000000017941 */ /* 0x000fea0003800000 */
.L_x_221:
        /* <DEDUP_REMOVED lines=12> */
.L_x_224:
[----:B------:R-:W-:Y:S05]  /*15dd0*/  BSYNC B1 ;  /* 0x0000000000017941 */ /* 0x000fea0003800000 */
.L_x_223:
        /* <DEDUP_REMOVED lines=12> */
.L_x_226:
[----:B------:R-:W-:Y:S05]  /*15ea0*/  BSYNC B1 ;  /* 0x0000000000017941 */ /* 0x000fea0003800000 */
.L_x_225:
        /* <DEDUP_REMOVED lines=12> */
.L_x_228:
[----:B------:R-:W-:Y:S05]  /*15f70*/  BSYNC B1 ;  /* 0x0000000000017941 */ /* 0x000fea0003800000 */
.L_x_227:
        /* <DEDUP_REMOVED lines=12> */
.L_x_230:
[----:B------:R-:W-:Y:S05]  /*16040*/  BSYNC B1 ;  /* 0x0000000000017941 */ /* 0x000fea0003800000 */
.L_x_229:
        /* <DEDUP_REMOVED lines=12> */
.L_x_232:
[----:B------:R-:W-:Y:S05]  /*16110*/  BSYNC B1 ;  /* 0x0000000000017941 */ /* 0x000fea0003800000 */
.L_x_231:
        /* <DEDUP_REMOVED lines=12> */
.L_x_234:
[----:B------:R-:W-:Y:S05]  /*161e0*/  BSYNC B1 ;  /* 0x0000000000017941 */ /* 0x000fea0003800000 */
.L_x_233:
        /* <DEDUP_REMOVED lines=12> */
.L_x_236:
[----:B------:R-:W-:Y:S05]  /*162b0*/  BSYNC B1 ;  /* 0x0000000000017941 */ /* 0x000fea0003800000 */
.L_x_235:
        /* <DEDUP_REMOVED lines=12> */
.L_x_238:
[----:B------:R-:W-:Y:S05]  /*16380*/  BSYNC B1 ;  /* 0x0000000000017941 */ /* 0x000fea0003800000 */
.L_x_237:
        /* <DEDUP_REMOVED lines=12> */
.L_x_240:
[----:B------:R-:W-:Y:S05]  /*16450*/  BSYNC B1 ;  /* 0x0000000000017941 */ /* 0x000fea0003800000 */
.L_x_239:
        /* <DEDUP_REMOVED lines=12> */
.L_x_242:
[----:B------:R-:W-:Y:S05]  /*16520*/  BSYNC B1 ;  /* 0x0000000000017941 */ /* 0x000fea0003800000 */
.L_x_241:
        /* <DEDUP_REMOVED lines=12> */
.L_x_244:
[----:B------:R-:W-:Y:S05]  /*165f0*/  BSYNC B1 ;  /* 0x0000000000017941 */ /* 0x000fea0003800000 */
.L_x_243:
        /* <DEDUP_REMOVED lines=12> */
.L_x_246:
[----:B------:R-:W-:Y:S05]  /*166c0*/  BSYNC B1 ;  /* 0x0000000000017941 */ /* 0x000fea0003800000 */
.L_x_245:
        /* <DEDUP_REMOVED lines=12> */
.L_x_248:
[----:B------:R-:W-:Y:S05]  /*16790*/  BSYNC B1 ;  /* 0x0000000000017941 */ /* 0x000fea0003800000 */
.L_x_247:
        /* <DEDUP_REMOVED lines=12> */
.L_x_250:
[----:B------:R-:W-:Y:S05]  /*16860*/  BSYNC B1 ;  /* 0x0000000000017941 */ /* 0x000fea0003800000 */
.L_x_249:
        /* <DEDUP_REMOVED lines=12> */
.L_x_252:
[----:B------:R-:W-:Y:S05]  /*16930*/  BSYNC B1 ;  /* 0x0000000000017941 */ /* 0x000fea0003800000 */
.L_x_251:
        /* <DEDUP_REMOVED lines=12> */
.L_x_254:
[----:B------:R-:W-:Y:S05]  /*16a00*/  BSYNC B1 ;  /* 0x0000000000017941 */ /* 0x000fea0003800000 */
.L_x_253:
[----:B0-----:R-:W2:Y:S01]  /*16a10*/  LDL.LU R5, [R1+0x200] ;  /* 0x0002000001057983 */ /* 0x001ea20000300800 */
[----:B-----5:R-:W-:Y:S01]  /*16a20*/  LOP3.LUT R4, R4, 0xff, RZ, 0xc0, !PT ;  /* 0x000000ff04047812 */ /* 0x020fe200078ec0ff */
[----:B------:R-:W-:Y:S01]  /*16a30*/  BSSY B1, `(.L_x_255) ;  /* 0x000000b000017945 */ /* 0x000fe20003800000 */
[----:B------:R-:W-:Y:S02]  /*16a40*/  ISETP.LT.OR P3, PT, R0, 0xd9, !P0 ;  /* 0x000000d90000780c */ /* 0x000fe40004761670 */
[----:B------:R-:W-:-:S05]  /*16a50*/  F2FP.F16.E4M3.UNPACK_B R4, R4 ;  /* 0x00000004ff04723e */ /* 0x000fca00020006ff */
[----:B------:R-:W-:-:S05]  /*16a60*/  HADD2.F32 R4, -RZ, R4.H0_H0 ;  /* 0x20000004ff047230 */ /* 0x000fca0000004100 */
[----:B------:R-:W-:-:S04]  /*16a70*/  FMUL R4, R4, UR21 ;  /* 0x0000001504047c20 */ /* 0x000fc80008400000 */
[----:B--2---:R-:W-:-:S05]  /*16a80*/  FFMA R4, R5, UR20, R4 ;  /* 0x0000001405047c23 */ /* 0x004fca0008000004 */
[----:B------:R-:W-:Y:S02]  /*16a90*/  F2FP.SATFINITE.E4M3.F32.PACK_AB_MERGE_C R5, RZ, R4, RZ ;  /* 0x00000004ff05723e */ /* 0x000fe400048070ff */
[----:B------:R-:W-:-:S03]  /*16aa0*/  PRMT R4, RZ, 0x7610, R4 ;  /* 0x00007610ff047816 */ /* 0x000fc60000000004 */
[----:B------:R0:W-:Y:S01]  /*16ab0*/  @!P2 STG.E.U8 desc[UR14][R26.64+0xd1], R5 ;  /* 0x0000d1051a00a986 */ /* 0x0001e2000c10110e */
[----:B------:R-:W-:Y:S05]  /*16ac0*/  @P3 BRA `(.L_x_256) ;  /* 0x0000000000043947 */ /* 0x000fea0003800000 */
[----:B------:R2:W5:Y:S02]  /*16ad0*/  LDG.E.U8 R4, desc[UR14][R32.64+0xd8] ;  /* 0x0000d80e20047981 */ /* 0x000564000c1e1100 */
.L_x_256:
[----:B------:R-:W-:Y:S05]  /*16ae0*/  BSYNC B1 ;  /* 0x0000000000017941 */ /* 0x000fea0003800000 */
.L_x_255:
[----:B0-----:R-:W3:Y:S01]  /*16af0*/  LDL.LU R5, [R1+0x204] ;  /* 0x0002040001057983 */ /* 0x001ee20000300800 */
[----:B-----5:R-:W-:Y:S01]  /*16b00*/  LOP3.LUT R4, R4, 0xff, RZ, 0xc0, !PT ;  /* 0x000000ff04047812 */ /* 0x020fe200078ec0ff */
[----:B------:R-:W-:Y:S01]  /*16b10*/  BSSY B1, `(.L_x_257) ;  /* 0x000000b000017945 */ /* 0x000fe20003800000 */
[----:B------:R-:W-:Y:S02]  /*16b20*/  ISETP.LT.OR P2, PT, R0, 0xda, !P0 ;  /* 0x000000da0000780c */ /* 0x000fe40004741670 */
[----:B------:R-:W-:-:S05]  /*16b30*/  F2FP.F16.E4M3.UNPACK_B R4, R4 ;  /* 0x00000004ff04723e */ /* 0x000fca00020006ff */
[----:B------:R-:W-:-:S05]  /*16b40*/  HADD2.F32 R4, -RZ, R4.H0_H0 ;  /* 0x20000004ff047230 */ /* 0x000fca0000004100 */
[----:B------:R-:W-:-:S04]  /*16b50*/  FMUL R4, R4, UR21 ;  /* 0x0000001504047c20 */ /* 0x000fc80008400000 */
[----:B---3--:R-:W-:-:S05]  /*16b60*/  FFMA R4, R5, UR20, R4 ;  /* 0x0000001405047c23 */ /* 0x008fca0008000004 */
[----:B------:R-:W-:Y:S02]  /*16b70*/  F2FP.SATFINITE.E4M3.F32.PACK_AB_MERGE_C R5, RZ, R4, RZ ;  /* 0x00000004ff05723e */ /* 0x000fe400048070ff */
[----:B------:R-:W-:-:S03]  /*16b80*/  PRMT R4, RZ, 0x7610, R4 ;  /* 0x00007610ff047816 */ /* 0x000fc60000000004 */
[----:B------:R0:W-:Y:S01]  /*16b90*/  @!P3 STG.E.U8 desc[UR14][R24.64+0xd8], R5 ;  /* 0x0000d8051800b986 */ /* 0x0001e2000c10110e */
[----:B------:R-:W-:Y:S05]  /*16ba0*/  @P2 BRA `(.L_x_258) ;  /* 0x0000000000042947 */ /* 0x000fea0003800000 */
[----:B------:R3:W5:Y:S02]  /*16bb0*/  LDG.E.U8 R4, desc[UR14][R32.64+0xd9] ;  /* 0x0000d90e20047981 */ /* 0x000764000c1e1100 */
.L_x_258:
[----:B------:R-:W-:Y:S05]  /*16bc0*/  BSYNC B1 ;  /* 0x0000000000017941 */ /* 0x000fea0003800000 */
.L_x_257:
        /* <DEDUP_REMOVED lines=13> */
.L_x_260:
[----:B------:R-:W-:Y:S05]  /*16ca0*/  BSYNC B1 ;  /* 0x0000000000017941 */ /* 0x000fea0003800000 */
.L_x_259:
        /* <DEDUP_REMOVED lines=13> */
.L_x_262:
[----:B------:R-:W-:Y:S05]  /*16d80*/  BSYNC B1 ;  /* 0x0000000000017941 */ /* 0x000fea0003800000 */
.L_x_261:
        /* <DEDUP_REMOVED lines=13> */
.L_x_264:
[----:B------:R-:W-:Y:S05]  /*16e60*/  BSYNC B1 ;  /* 0x0000000000017941 */ /* 0x000fea0003800000 */
.L_x_263:
        /* <DEDUP_REMOVED lines=13> */
.L_x_266:
[----:B------:R-:W-:Y:S05]  /*16f40*/  BSYNC B1 ;  /* 0x0000000000017941 */ /* 0x000fea0003800000 */
.L_x_265:
        /* <DEDUP_REMOVED lines=13> */
.L_x_268:
[----:B------:R-:W-:Y:S05]  /*17020*/  BSYNC B1 ;  /* 0x0000000000017941 */ /* 0x000fea0003800000 */
.L_x_267:
        /* <DEDUP_REMOVED lines=13> */
.L_x_270:
[----:B------:R-:W-:Y:S05]  /*17100*/  BSYNC B1 ;  /* 0x0000000000017941 */ /* 0x000fea0003800000 */
.L_x_269:
        /* <DEDUP_REMOVED lines=13> */
.L_x_272:
[----:B------:R-:W-:Y:S05]  /*171e0*/  BSYNC B1 ;  /* 0x0000000000017941 */ /* 0x000fea0003800000 */
.L_x_271:
        /* <DEDUP_REMOVED lines=13> */
.L_x_274:
[----:B------:R-:W-:Y:S05]  /*172c0*/  BSYNC B1 ;  /* 0x0000000000017941 */ /* 0x000fea0003800000 */
.L_x_273:
        /* <DEDUP_REMOVED lines=13> */
.L_x_276:
[----:B------:R-:W-:Y:S05]  /*173a0*/  BSYNC B1 ;  /* 0x0000000000017941 */ /* 0x000fea0003800000 */
.L_x_275:
        /* <DEDUP_REMOVED lines=13> */
.L_x_278:
[----:B------:R-:W-:Y:S05]  /*17480*/  BSYNC B1 ;  /* 0x0000000000017941 */ /* 0x000fea0003800000 */
.L_x_277:
        /* <DEDUP_REMOVED lines=13> */
.L_x_280:
[----:B------:R-:W-:Y:S05]  /*17560*/  BSYNC B1 ;  /* 0x0000000000017941 */ /* 0x000fea0003800000 */
.L_x_279:
        /* <DEDUP_REMOVED lines=13> */
.L_x_282:
[----:B------:R-:W-:Y:S05]  /*17640*/  BSYNC B1 ;  /* 0x0000000000017941 */ /* 0x000fea0003800000 */
.L_x_281:
        /* <DEDUP_REMOVED lines=13> */
.L_x_284:
[----:B------:R-:W-:Y:S05]  /*17720*/  BSYNC B1 ;  /* 0x0000000000017941 */ /* 0x000fea0003800000 */
.L_x_283:
        /* <DEDUP_REMOVED lines=13> */
.L_x_286:
[----:B------:R-:W-:Y:S05]  /*17800*/  BSYNC B1 ;  /* 0x0000000000017941 */ /* 0x000fea0003800000 */
.L_x_285:
        /* <DEDUP_REMOVED lines=13> */
.L_x_288:
[----:B------:R-:W-:Y:S05]  /*178e0*/  BSYNC B1 ;  /* 0x0000000000017941 */ /* 0x000fea0003800000 */
.L_x_287:
        /* <DEDUP_REMOVED lines=13> */
.L_x_290:
[----:B------:R-:W-:Y:S05]  /*179c0*/  BSYNC B1 ;  /* 0x0000000000017941 */ /* 0x000fea0003800000 */
.L_x_289:
        /* <DEDUP_REMOVED lines=13> */
.L_x_292:
[----:B------:R-:W-:Y:S05]  /*17aa0*/  BSYNC B1 ;  /* 0x0000000000017941 */ /* 0x000fea0003800000 */
.L_x_291:
        /* <DEDUP_REMOVED lines=13> */
.L_x_294:
[----:B------:R-:W-:Y:S05]  /*17b80*/  BSYNC B1 ;  /* 0x0000000000017941 */ /* 0x000fea0003800000 */
.L_x_293:
[----:B------:R-:W2:Y:S01]  /*17b90*/  LDL.LU R7, [R1+0x250] ;  /* 0x0002500001077983 */ /* 0x000ea20000300800 */
[----:B-----5:R-:W-:Y:S01]  /*17ba0*/  LOP3.LUT R4, R4, 0xff, RZ, 0xc0, !PT ;  /* 0x000000ff04047812 */ /* 0x020fe200078ec0ff */
[----:B------:R-:W-:Y:S01]  /*17bb0*/  BSSY B1, `(.L_x_295) ;  /* 0x0000013000017945 */ /* 0x000fe20003800000 */
[----:B0-----:R-:W-:Y:S02]  /*17bc0*/  IADD3 R5, P0, R35, 0x80, RZ ;  /* 0x0000008023057810 */ /* 0x001fe40007f1e0ff */
[----:B------:R-:W-:-:S03]  /*17bd0*/  F2FP.F16.E4M3.UNPACK_B R4, R4 ;  /* 0x00000004ff04723e */ /* 0x000fc600020006ff */
[----:B--234-:R-:W-:Y:S01]  /*17be0*/  IMAD.X R2, RZ, RZ, R37, P0 ;  /* 0x000000ffff027224 */ /* 0x01cfe200000e0625 */
[----:B------:R-:W-:Y:S01]  /*17bf0*/  ISETP.GE.AND P0, PT, R34, 0x81, PT ;  /* 0x000000812200780c */ /* 0x000fe20003f06270 */
[----:B------:R-:W-:Y:S02]  /*17c00*/  HADD2.F32 R4, -RZ, R4.H0_H0 ;  /* 0x20000004ff047230 */ /* 0x000fe40000004100 */
[----:B------:R-:W-:Y:S01]  /*17c10*/  IMAD R6, R2, UR6, RZ ;  /* 0x0000000602067c24 */ /* 0x000fe2000f8e02ff */
[----:B------:R-:W-:Y:S01]  /*17c20*/  ISETP.LT.OR P3, PT, R0, 0x1, !P0 ;  /* 0x000000010000780c */ /* 0x000fe20004761670 */
[----:B------:R-:W-:-:S04]  /*17c30*/  IMAD.WIDE.U32 R2, R5, UR6, R38 ;  /* 0x0000000605027c25 */ /* 0x000fc8000f8e0026 */
[----:B------:R-:W-:Y:S01]  /*17c40*/  FMUL R4, R4, UR21 ;  /* 0x0000001504047c20 */ /* 0x000fe20008400000 */
[----:B------:R-:W-:Y:S01]  /*17c50*/  IMAD R5, R5, UR7, R6 ;  /* 0x0000000705057c24 */ /* 0x000fe2000f8e0206 */
[----:B------:R-:W-:-:S04]  /*17c60*/  IADD3 R2, P2, R2, UR10, RZ ;  /* 0x0000000a02027c10 */ /* 0x000fc8000ff5e0ff */
[----:B------:R-:W-:Y:S01]  /*17c70*/  IADD3.X R3, R3, UR11, R5, P2, !PT ;  /* 0x0000000b03037c10 */ /* 0x000fe200097fe405 */
[----:B------:R-:W-:-:S05]  /*17c80*/  FFMA R4, R7, UR20, R4 ;  /* 0x0000001407047c23 */ /* 0x000fca0008000004 */
[----:B------:R-:W-:Y:S02]  /*17c90*/  F2FP.SATFINITE.E4M3.F32.PACK_AB_MERGE_C R7, RZ, R4, RZ ;  /* 0x00000004ff07723e */ /* 0x000fe400048070ff */
[----:B------:R-:W-:-:S03]  /*17ca0*/  PRMT R4, RZ, 0x7610, R4 ;  /* 0x00007610ff047816 */ /* 0x000fc60000000004 */
[----:B------:R0:W-:Y:S01]  /*17cb0*/  @!P1 STG.E.U8 desc[UR14][R26.64+0xf9], R7 ;  /* 0x0000f9071a009986 */ /* 0x0001e2000c10110e */
[----:B------:R-:W-:Y:S05]  /*17cc0*/  @P3 BRA `(.L_x_296) ;  /* 0x0000000000043947 */ /* 0x000fea0003800000 */
[----:B------:R2:W5:Y:S02]  /*17cd0*/  LDG.E.U8 R4, desc[UR14][R2.64] ;  /* 0x0000000e02047981 */ /* 0x000564000c1e1100 */
.L_x_296:
[----:B------:R-:W-:Y:S05]  /*17ce0*/  BSYNC B1 ;  /* 0x0000000000017941 */ /* 0x000fea0003800000 */
.L_x_295:
[----:B------:R-:W3:Y:S01]  /*17cf0*/  LDL.LU R5, [R1+0x254] ;  /* 0x0002540001057983 */ /* 0x000ee20000300800 */
        /* <DEDUP_REMOVED lines=12> */
.L_x_298:
[----:B------:R-:W-:Y:S05]  /*17dc0*/  BSYNC B1 ;  /* 0x0000000000017941 */ /* 0x000fea0003800000 */
.L_x_297:
[----:B---3--:R-:W3:Y:S01]  /*17dd0*/  LDL.LU R5, [R1+0x258] ;  /* 0x0002580001057983 */ /* 0x008ee20000300800 */
[----:B-----5:R-:W-:Y:S01]  /*17de0*/  LOP3.LUT R4, R4, 0xff, RZ, 0xc0, !PT ;  /* 0x000000ff04047812 */ /* 0x020fe200078ec0ff */
[----:B------:R-:W-:Y:S01]  /*17df0*/  BSSY B1, `(.L_x_299) ;  /* 0x0000013000017945 */ /* 0x000fe20003800000 */
[----:B------:R-:W-:Y:S02]  /*17e00*/  IADD3 R35, P1, R35, 0x88, RZ ;  /* 0x0000008823237810 */ /* 0x000fe40007f3e0ff */
[----:B------:R-:W-:Y:S02]  /*17e10*/  F2FP.F16.E4M3.UNPACK_B R4, R4 ;  /* 0x00000004ff04723e */ /* 0x000fe400020006ff */
[----:B------:R-:W-:Y:S01]  /*17e20*/  PRMT R6, RZ, 0x7610, R6 ;  /* 0x00007610ff067816 */ /* 0x000fe20000000006 */
[----:B------:R-:W-:Y:S01]  /*17e30*/  IMAD.X R36, RZ, RZ, R37, P1 ;  /* 0x000000ffff247224 */ /* 0x000fe200008e0625 */
[----:B------:R-:W-:Y:S01]  /*17e40*/  ISETP.GE.AND P1, PT, R34, 0x89, PT ;  /* 0x000000892200780c */ /* 0x000fe20003f26270 */
[----:B------:R-:W-:-:S02]  /*17e50*/  HADD2.F32 R4, -RZ, R4.H0_H0 ;  /* 0x20000004ff047230 */ /* 0x000fc40000004100 */
[----:B------:R-:W-:Y:S01]  /*17e60*/  IMAD R36, R36, UR6, RZ ;  /* 0x0000000624247c24 */ /* 0x000fe2000f8e02ff */
[----:B------:R-:W-:Y:S01]  /*17e70*/  ISETP.LT.OR P5, PT, R0, 0x1, !P1 ;  /* 0x000000010000780c */ /* 0x000fe20004fa1670 */
[----:B------:R-:W-:-:S04]  /*17e80*/  IMAD.WIDE.U32 R38, R35, UR6, R38 ;  /* 0x0000000623267c25 */ /* 0x000fc8000f8e0026 */
[----:B------:R-:W-:Y:S01]  /*17e90*/  FMUL R4, R4, UR21 ;  /* 0x0000001504047c20 */ /* 0x000fe20008400000 */
[----:B------:R-:W-:-:S03]  /*17ea0*/  IMAD R35, R35, UR7, R36 ;  /* 0x0000000723237c24 */ /* 0x000fc6000f8e0224 */
[----:B---3--:R-:W-:Y:S01]  /*17eb0*/  FFMA R5, R5, UR20, R4 ;  /* 0x0000001405057c23 */ /* 0x008fe20008000004 */
[----:B------:R-:W-:-:S04]  /*17ec0*/  IADD3 R4, P3, R38, UR10, RZ ;  /* 0x0000000a26047c10 */ /* 0x000fc8000ff7e0ff */
[----:B0-----:R-:W-:Y:S02]  /*17ed0*/  F2FP.SATFINITE.E4M3.F32.PACK_AB_MERGE_C R7, RZ, R5, RZ ;  /* 0x00000005ff07723e */ /* 0x001fe400048070ff */
[----:B------:R-:W-:-:S03]  /*17ee0*/  IADD3.X R5, R39, UR11, R35, P3, !PT ;  /* 0x0000000b27057c10 */ /* 0x000fc60009ffe423 */
[----:B------:R0:W-:Y:S01]  /*17ef0*/  @!P2 STG.E.U8 desc[UR14][R30.64+0x1], R7 ;  /* 0x000001071e00a986 */ /* 0x0001e2000c10110e */
[----:B------:R-:W-:Y:S05]  /*17f00*/  @P5 BRA `(.L_x_300) ;  /* 0x0000000000045947 */ /* 0x000fea0003800000 */
[----:B------:R3:W5:Y:S02]  /*17f10*/  LDG.E.U8 R6, desc[UR14][R4.64] ;  /* 0x0000000e04067981 */ /* 0x000764000c1e1100 */
.L_x_300:
[----:B------:R-:W-:Y:S05]  /*17f20*/  BSYNC B1 ;  /* 0x0000000000017941 */ /* 0x000fea0003800000 */
.L_x_299:
        /* <DEDUP_REMOVED lines=13> */
.L_x_302:
[----:B------:R-:W-:Y:S05]  /*18000*/  BSYNC B1 ;  /* 0x0000000000017941 */ /* 0x000fea0003800000 */
.L_x_301:
        /* <DEDUP_REMOVED lines=13> */
.L_x_304:
[----:B------:R-:W-:Y:S05]  /*180e0*/  BSYNC B1 ;  /* 0x0000000000017941 */ /* 0x000fea0003800000 */
.L_x_303:
        /* <DEDUP_REMOVED lines=13> */
.L_x_306:
[----:B------:R-:W-:Y:S05]  /*181c0*/  BSYNC B1 ;  /* 0x0000000000017941 */ /* 0x000fea0003800000 */
.L_x_305:
        /* <DEDUP_REMOVED lines=13> */
.L_x_308:
[----:B------:R-:W-:Y:S05]  /*182a0*/  BSYNC B1 ;  /* 0x0000000000017941 */ /* 0x000fea0003800000 */
.L_x_307:
        /* <DEDUP_REMOVED lines=13> */
.L_x_310:
[----:B------:R-:W-:Y:S05]  /*18380*/  BSYNC B1 ;  /* 0x0000000000017941 */ /* 0x000fea0003800000 */
.L_x_309:
        /* <DEDUP_REMOVED lines=13> */
.L_x_312:
[----:B------:R-:W-:Y:S05]  /*18460*/  BSYNC B1 ;  /* 0x0000000000017941 */ /* 0x000fea0003800000 */
.L_x_311:
        /* <DEDUP_REMOVED lines=13> */
.L_x_314:
[----:B------:R-:W-:Y:S05]  /*18540*/  BSYNC B1 ;  /* 0x0000000000017941 */ /* 0x000fea0003800000 */
.L_x_313:
        /* <DEDUP_REMOVED lines=13> */
.L_x_316:
[----:B------:R-:W-:Y:S05]  /*18620*/  BSYNC B1 ;  /* 0x0000000000017941 */ /* 0x000fea0003800000 */
.L_x_315:
        /* <DEDUP_REMOVED lines=13> */
.L_x_318:
[----:B------:R-:W-:Y:S05]  /*18700*/  BSYNC B1 ;  /* 0x0000000000017941 */ /* 0x000fea0003800000 */
.L_x_317:
        /* <DEDUP_REMOVED lines=13> */
.L_x_320:
[----:B------:R-:W-:Y:S05]  /*187e0*/  BSYNC B1 ;  /* 0x0000000000017941 */ /* 0x000fea0003800000 */
.L_x_319:
        /* <DEDUP_REMOVED lines=13> */
.L_x_322:
[----:B------:R-:W-:Y:S05]  /*188c0*/  BSYNC B1 ;  /* 0x0000000000017941 */ /* 0x000fea0003800000 */
.L_x_321:
        /* <DEDUP_REMOVED lines=13> */
.L_x_324:
[----:B------:R-:W-:Y:S05]  /*189a0*/  BSYNC B1 ;  /* 0x0000000000017941 */ /* 0x000fea0003800000 */
.L_x_323:
        /* <DEDUP_REMOVED lines=13> */
.L_x_326:
[----:B------:R-:W-:Y:S05]  /*18a80*/  BSYNC B1 ;  /* 0x0000000000017941 */ /* 0x000fea0003800000 */
.L_x_325:
        /* <DEDUP_REMOVED lines=13> */
.L_x_328:
[----:B------:R-:W-:Y:S05]  /*18b60*/  BSYNC B1 ;  /* 0x0000000000017941 */ /* 0x000fea0003800000 */
.L_x_327:
        /* <DEDUP_REMOVED lines=13> */
.L_x_330:
[----:B------:R-:W-:Y:S05]  /*18c40*/  BSYNC B1 ;  /* 0x0000000000017941 */ /* 0x000fea0003800000 */
.L_x_329:
        /* <DEDUP_REMOVED lines=13> */
.L_x_332:
[----:B------:R-:W-:Y:S05]  /*18d20*/  BSYNC B1 ;  /* 0x0000000000017941 */ /* 0x000fea0003800000 */
.L_x_331:
        /* <DEDUP_REMOVED lines=13> */
.L_x_334:
[----:B------:R-:W-:Y:S05]  /*18e00*/  BSYNC B1 ;  /* 0x0000000000017941 */ /* 0x000fea0003800000 */
.L_x_333:
        /* <DEDUP_REMOVED lines=13> */
.L_x_336:
[----:B------:R-:W-:Y:S05]  /*18ee0*/  BSYNC B1 ;  /* 0x0000000000017941 */ /* 0x000fea0003800000 */
.L_x_335:
        /* <DEDUP_REMOVED lines=13> */
.L_x_338:
[----:B------:R-:W-:Y:S05]  /*18fc0*/  BSYNC B1 ;  /* 0x0000000000017941 */ /* 0x000fea0003800000 */
.L_x_337:
        /* <DEDUP_REMOVED lines=13> */
.L_x_340:
[----:B------:R-:W-:Y:S05]  /*190a0*/  BSYNC B1 ;  /* 0x0000000000017941 */ /* 0x000fea0003800000 */
.L_x_339:
        /* <DEDUP_REMOVED lines=13> */
.L_x_342:
[----:B------:R-:W-:Y:S05]  /*19180*/  BSYNC B1 ;  /* 0x0000000000017941 */ /* 0x000fea0003800000 */
.L_x_341:
        /* <DEDUP_REMOVED lines=13> */
.L_x_344:
[----:B------:R-:W-:Y:S05]  /*19260*/  BSYNC B1 ;  /* 0x0000000000017941 */ /* 0x000fea0003800000 */
.L_x_343:
        /* <DEDUP_REMOVED lines=13> */
.L_x_346:
[----:B------:R-:W-:Y:S05]  /*19340*/  BSYNC B1 ;  /* 0x0000000000017941 */ /* 0x000fea0003800000 */
.L_x_345:
        /* <DEDUP_REMOVED lines=13> */
.L_x_348:
[----:B------:R-:W-:Y:S05]  /*19420*/  BSYNC B1 ;  /* 0x0000000000017941 */ /* 0x000fea0003800000 */
.L_x_347:
        /* <DEDUP_REMOVED lines=13> */
.L_x_350:
[----:B------:R-:W-:Y:S05]  /*19500*/  BSYNC B1 ;  /* 0x0000000000017941 */ /* 0x000fea0003800000 */
.L_x_349:
        /* <DEDUP_REMOVED lines=13> */
.L_x_352:
[----:B------:R-:W-:Y:S05]  /*195e0*/  BSYNC B1 ;  /* 0x0000000000017941 */ /* 0x000fea0003800000 */
.L_x_351:
        /* <DEDUP_REMOVED lines=13> */
.L_x_354:
[----:B------:R-:W-:Y:S05]  /*196c0*/  BSYNC B1 ;  /* 0x0000000000017941 */ /* 0x000fea0003800000 */
.L_x_353:
        /* <DEDUP_REMOVED lines=13> */
.L_x_356:
[----:B------:R-:W-:Y:S05]  /*197a0*/  BSYNC B1 ;  /* 0x0000000000017941 */ /* 0x000fea0003800000 */
.L_x_355:
        /* <DEDUP_REMOVED lines=13> */
.L_x_358:
[----:B------:R-:W-:Y:S05]  /*19880*/  BSYNC B1 ;  /* 0x0000000000017941 */ /* 0x000fea0003800000 */
.L_x_357:
        /* <DEDUP_REMOVED lines=13> */
.L_x_360:
[----:B------:R-:W-:Y:S05]  /*19960*/  BSYNC B1 ;  /* 0x0000000000017941 */ /* 0x000fea0003800000 */
.L_x_359:
        /* <DEDUP_REMOVED lines=13> */
.L_x_362:
[----:B------:R-:W-:Y:S05]  /*19a40*/  BSYNC B1 ;  /* 0x0000000000017941 */ /* 0x000fea0003800000 */
.L_x_361:
        /* <DEDUP_REMOVED lines=13> */
.L_x_364:
[----:B------:R-:W-:Y:S05]  /*19b20*/  BSYNC B1 ;  /* 0x0000000000017941 */ /* 0x000fea0003800000 */
.L_x_363:
        /* <DEDUP_REMOVED lines=13> */
.L_x_366:
[----:B------:R-:W-:Y:S05]  /*19c00*/  BSYNC B1 ;  /* 0x0000000000017941 */ /* 0x000fea0003800000 */
.L_x_365:
        /* <DEDUP_REMOVED lines=13> */
.L_x_368:
[----:B------:R-:W-:Y:S05]  /*19ce0*/  BSYNC B1 ;  /* 0x0000000000017941 */ /* 0x000fea0003800000 */
.L_x_367:
        /* <DEDUP_REMOVED lines=13> */
.L_x_370:
[----:B------:R-:W-:Y:S05]  /*19dc0*/  BSYNC B1 ;  /* 0x0000000000017941 */ /* 0x000fea0003800000 */
.L_x_369:
        /* <DEDUP_REMOVED lines=13> */
.L_x_372:
[----:B------:R-:W-:Y:S05]  /*19ea0*/  BSYNC B1 ;  /* 0x0000000000017941 */ /* 0x000fea0003800000 */
.L_x_371:
        /* <DEDUP_REMOVED lines=13> */
.L_x_374:
[----:B------:R-:W-:Y:S05]  /*19f80*/  BSYNC B1 ;  /* 0x0000000000017941 */ /* 0x000fea0003800000 */
.L_x_373:
        /* <DEDUP_REMOVED lines=13> */
.L_x_376:
[----:B------:R-:W-:Y:S05]  /*1a060*/  BSYNC B1 ;  /* 0x0000000000017941 */ /* 0x000fea0003800000 */
.L_x_375:
        /* <DEDUP_REMOVED lines=13> */
.L_x_378:
[----:B------:R-:W-:Y:S05]  /*1a140*/  BSYNC B1 ;  /* 0x0000000000017941 */ /* 0x000fea0003800000 */
.L_x_377:
        /* <DEDUP_REMOVED lines=13> */
.L_x_380:
[----:B------:R-:W-:Y:S05]  /*1a220*/  BSYNC B1 ;  /* 0x0000000000017941 */ /* 0x000fea0003800000 */
.L_x_379:
        /* <DEDUP_REMOVED lines=13> */
.L_x_382:
[----:B------:R-:W-:Y:S05]  /*1a300*/  BSYNC B1 ;  /* 0x0000000000017941 */ /* 0x000fea0003800000 */
.L_x_381:
        /* <DEDUP_REMOVED lines=13> */
.L_x_384:
[----:B------:R-:W-:Y:S05]  /*1a3e0*/  BSYNC B1 ;  /* 0x0000000000017941 */ /* 0x000fea0003800000 */
.L_x_383:
        /* <DEDUP_REMOVED lines=13> */
.L_x_386:
[----:B------:R-:W-:Y:S05]  /*1a4c0*/  BSYNC B1 ;  /* 0x0000000000017941 */ /* 0x000fea0003800000 */
.L_x_385:
        /* <DEDUP_REMOVED lines=13> */
.L_x_388:
[----:B------:R-:W-:Y:S05]  /*1a5a0*/  BSYNC B1 ;  /* 0x0000000000017941 */ /* 0x000fea0003800000 */
.L_x_387:
        /* <DEDUP_REMOVED lines=13> */
.L_x_390:
[----:B------:R-:W-:Y:S05]  /*1a680*/  BSYNC B1 ;  /* 0x0000000000017941 */ /* 0x000fea0003800000 */
.L_x_389:
        /* <DEDUP_REMOVED lines=13> */
.L_x_392:
[----:B------:R-:W-:Y:S05]  /*1a760*/  BSYNC B1 ;  /* 0x0000000000017941 */ /* 0x000fea0003800000 */
.L_x_391:
        /* <DEDUP_REMOVED lines=13> */
.L_x_394:
[----:B------:R-:W-:Y:S05]  /*1a840*/  BSYNC B1 ;  /* 0x0000000000017941 */ /* 0x000fea0003800000 */
.L_x_393:
        /* <DEDUP_REMOVED lines=13> */
.L_x_396:
[----:B------:R-:W-:Y:S05]  /*1a920*/  BSYNC B1 ;  /* 0x0000000000017941 */ /* 0x000fea0003800000 */
.L_x_395:
        /* <DEDUP_REMOVED lines=13> */
.L_x_398:
[----:B------:R-:W-:Y:S05]  /*1aa00*/  BSYNC B1 ;  /* 0x0000000000017941 */ /* 0x000fea0003800000 */
.L_x_397:
        /* <DEDUP_REMOVED lines=13> */
.L_x_400:
[----:B------:R-:W-:Y:S05]  /*1aae0*/  BSYNC B1 ;  /* 0x0000000000017941 */ /* 0x000fea0003800000 */
.L_x_399:
        /* <DEDUP_REMOVED lines=13> */
.L_x_402:
[----:B------:R-:W-:Y:S05]  /*1abc0*/  BSYNC B1 ;  /* 0x0000000000017941 */ /* 0x000fea0003800000 */
.L_x_401:
        /* <DEDUP_REMOVED lines=13> */
.L_x_404:
[----:B------:R-:W-:Y:S05]  /*1aca0*/  BSYNC B1 ;  /* 0x0000000000017941 */ /* 0x000fea0003800000 */
.L_x_403:
        /* <DEDUP_REMOVED lines=13> */
.L_x_406:
[----:B------:R-:W-:Y:S05]  /*1ad80*/  BSYNC B1 ;  /* 0x0000000000017941 */ /* 0x000fea0003800000 */
.L_x_405:
        /* <DEDUP_REMOVED lines=13> */
.L_x_408:
[----:B------:R-:W-:Y:S05]  /*1ae60*/  BSYNC B1 ;  /* 0x0000000000017941 */ /* 0x000fea0003800000 */
.L_x_407:
        /* <DEDUP_REMOVED lines=13> */
.L_x_410:
[----:B------:R-:W-:Y:S05]  /*1af40*/  BSYNC B1 ;  /* 0x0000000000017941 */ /* 0x000fea0003800000 */
.L_x_409:
        /* <DEDUP_REMOVED lines=13> */
.L_x_412:
[----:B------:R-:W-:Y:S05]  /*1b020*/  BSYNC B1 ;  /* 0x0000000000017941 */ /* 0x000fea0003800000 */
.L_x_411:
        /* <DEDUP_REMOVED lines=13> */
.L_x_414:
[----:B------:R-:W-:Y:S05]  /*1b100*/  BSYNC B1 ;  /* 0x0000000000017941 */ /* 0x000fea0003800000 */
.L_x_413:
        /* <DEDUP_REMOVED lines=13> */
.L_x_416:
[----:B------:R-:W-:Y:S05]  /*1b1e0*/  BSYNC B1 ;  /* 0x0000000000017941 */ /* 0x000fea0003800000 */
.L_x_415:
        /* <DEDUP_REMOVED lines=13> */
.L_x_418:
[----:B------:R-:W-:Y:S05]  /*1b2c0*/  BSYNC B1 ;  /* 0x0000000000017941 */ /* 0x000fea0003800000 */
.L_x_417:
        /* <DEDUP_REMOVED lines=13> */
.L_x_420:
[----:B------:R-:W-:Y:S05]  /*1b3a0*/  BSYNC B1 ;  /* 0x0000000000017941 */ /* 0x000fea0003800000 */
.L_x_419:
        /* <DEDUP_REMOVED lines=13> */
.L_x_422:
[----:B------:R-:W-:Y:S05]  /*1b480*/  BSYNC B1 ;  /* 0x0000000000017941 */ /* 0x000fea0003800000 */
.L_x_421:
        /* <DEDUP_REMOVED lines=13> */
.L_x_424:
[----:B------:R-:W-:Y:S05]  /*1b560*/  BSYNC B1 ;  /* 0x0000000000017941 */ /* 0x000fea0003800000 */
.L_x_423:
        /* <DEDUP_REMOVED lines=13> */
.L_x_426:
[----:B------:R-:W-:Y:S05]  /*1b640*/  BSYNC B1 ;  /* 0x0000000000017941 */ /* 0x000fea0003800000 */
.L_x_425:
        /* <DEDUP_REMOVED lines=13> */
.L_x_428:
[----:B------:R-:W-:Y:S05]  /*1b720*/  BSYNC B1 ;  /* 0x0000000000017941 */ /* 0x000fea0003800000 */
.L_x_427:
        /* <DEDUP_REMOVED lines=13> */
.L_x_430:
[----:B------:R-:W-:Y:S05]  /*1b800*/  BSYNC B1 ;  /* 0x0000000000017941 */ /* 0x000fea0003800000 */
.L_x_429:
        /* <DEDUP_REMOVED lines=13> */
.L_x_432:
[----:B------:R-:W-:Y:S05]  /*1b8e0*/  BSYNC B1 ;  /* 0x0000000000017941 */ /* 0x000fea0003800000 */
.L_x_431:
        /* <DEDUP_REMOVED lines=13> */
.L_x_434:
[----:B------:R-:W-:Y:S05]  /*1b9c0*/  BSYNC B1 ;  /* 0x0000000000017941 */ /* 0x000fea0003800000 */
.L_x_433:
        /* <DEDUP_REMOVED lines=13> */
.L_x_436:
[----:B------:R-:W-:Y:S05]  /*1baa0*/  BSYNC B1 ;  /* 0x0000000000017941 */ /* 0x000fea0003800000 */
.L_x_435:
        /* <DEDUP_REMOVED lines=13> */
.L_x_438:
[----:B------:R-:W-:Y:S05]  /*1bb80*/  BSYNC B1 ;  /* 0x0000000000017941 */ /* 0x000fea0003800000 */
.L_x_437:
        /* <DEDUP_REMOVED lines=13> */
.L_x_440:
[----:B------:R-:W-:Y:S05]  /*1bc60*/  BSYNC B1 ;  /* 0x0000000000017941 */ /* 0x000fea0003800000 */
.L_x_439:
        /* <DEDUP_REMOVED lines=13> */
.L_x_442:
[----:B------:R-:W-:Y:S05]  /*1bd40*/  BSYNC B1 ;  /* 0x0000000000017941 */ /* 0x000fea0003800000 */
.L_x_441:
        /* <DEDUP_REMOVED lines=13> */
.L_x_444:
[----:B------:R-:W-:Y:S05]  /*1be20*/  BSYNC B1 ;  /* 0x0000000000017941 */ /* 0x000fea0003800000 */
.L_x_443:
        /* <DEDUP_REMOVED lines=13> */
.L_x_446:
[----:B------:R-:W-:Y:S05]  /*1bf00*/  BSYNC B1 ;  /* 0x0000000000017941 */ /* 0x000fea0003800000 */
.L_x_445:
        /* <DEDUP_REMOVED lines=13> */
.L_x_448:
[----:B------:R-:W-:Y:S05]  /*1bfe0*/  BSYNC B1 ;  /* 0x0000000000017941 */ /* 0x000fea0003800000 */
.L_x_447:
        /* <DEDUP_REMOVED lines=13> */
.L_x_450:
[----:B------:R-:W-:Y:S05]  /*1c0c0*/  BSYNC B1 ;  /* 0x0000000000017941 */ /* 0x000fea0003800000 */
.L_x_449:
        /* <DEDUP_REMOVED lines=13> */
.L_x_452:
[----:B------:R-:W-:Y:S05]  /*1c1a0*/  BSYNC B1 ;  /* 0x0000000000017941 */ /* 0x000fea0003800000 */
.L_x_451:
        /* <DEDUP_REMOVED lines=13> */
.L_x_454:
[----:B------:R-:W-:Y:S05]  /*1c280*/  BSYNC B1 ;  /* 0x0000000000017941 */ /* 0x000fea0003800000 */
.L_x_453:
        /* <DEDUP_REMOVED lines=13> */
.L_x_456:
[----:B------:R-:W-:Y:S05]  /*1c360*/  BSYNC B1 ;  /* 0x0000000000017941 */ /* 0x000fea0003800000 */
.L_x_455:
        /* <DEDUP_REMOVED lines=13> */
.L_x_458:
[----:B------:R-:W-:Y:S05]  /*1c440*/  BSYNC B1 ;  /* 0x0000000000017941 */ /* 0x000fea0003800000 */
.L_x_457:
        /* <DEDUP_REMOVED lines=13> */
.L_x_460:
[----:B------:R-:W-:Y:S05]  /*1c520*/  BSYNC B1 ;  /* 0x0000000000017941 */ /* 0x000fea0003800000 */
.L_x_459:
        /* <DEDUP_REMOVED lines=13> */
.L_x_462:
[----:B------:R-:W-:Y:S05]  /*1c600*/  BSYNC B1 ;  /* 0x0000000000017941 */ /* 0x000fea0003800000 */
.L_x_461:
        /* <DEDUP_REMOVED lines=13> */
.L_x_464:
[----:B------:R-:W-:Y:S05]  /*1c6e0*/  BSYNC B1 ;  /* 0x0000000000017941 */ /* 0x000fea0003800000 */
.L_x_463:
        /* <DEDUP_REMOVED lines=13> */
.L_x_466:
[----:B------:R-:W-:Y:S05]  /*1c7c0*/  BSYNC B1 ;  /* 0x0000000000017941 */ /* 0x000fea0003800000 */
.L_x_465:
        /* <DEDUP_REMOVED lines=13> */
.L_x_468:
[----:B------:R-:W-:Y:S05]  /*1c8a0*/  BSYNC B1 ;  /* 0x0000000000017941 */ /* 0x000fea0003800000 */
.L_x_467:
        /* <DEDUP_REMOVED lines=13> */
.L_x_470:
[----:B------:R-:W-:Y:S05]  /*1c980*/  BSYNC B1 ;  /* 0x0000000000017941 */ /* 0x000fea0003800000 */
.L_x_469:
        /* <DEDUP_REMOVED lines=13> */
.L_x_472:
[----:B------:R-:W-:Y:S05]  /*1ca60*/  BSYNC B1 ;  /* 0x0000000000017941 */ /* 0x000fea0003800000 */
.L_x_471:
        /* <DEDUP_REMOVED lines=13> */
.L_x_474:
[----:B------:R-:W-:Y:S05]  /*1cb40*/  BSYNC B1 ;  /* 0x0000000000017941 */ /* 0x000fea0003800000 */
.L_x_473:
        /* <DEDUP_REMOVED lines=13> */
.L_x_476:
[----:B------:R-:W-:Y:S05]  /*1cc20*/  BSYNC B1 ;  /* 0x0000000000017941 */ /* 0x000fea0003800000 */
.L_x_475:
        /* <DEDUP_REMOVED lines=13> */
.L_x_478:
[----:B------:R-:W-:Y:S05]  /*1cd00*/  BSYNC B1 ;  /* 0x0000000000017941 */ /* 0x000fea0003800000 */
.L_x_477:
        /* <DEDUP_REMOVED lines=13> */
.L_x_480:
[----:B------:R-:W-:Y:S05]  /*1cde0*/  BSYNC B1 ;  /* 0x0000000000017941 */ /* 0x000fea0003800000 */
.L_x_479:
        /* <DEDUP_REMOVED lines=13> */
.L_x_482:
[----:B------:R-:W-:Y:S05]  /*1cec0*/  BSYNC B1 ;  /* 0x0000000000017941 */ /* 0x000fea0003800000 */
.L_x_481:
        /* <DEDUP_REMOVED lines=13> */
.L_x_484:
[----:B------:R-:W-:Y:S05]  /*1cfa0*/  BSYNC B1 ;  /* 0x0000000000017941 */ /* 0x000fea0003800000 */
.L_x_483:
        /* <DEDUP_REMOVED lines=13> */
.L_x_486:
[----:B------:R-:W-:Y:S05]  /*1d080*/  BSYNC B1 ;  /* 0x0000000000017941 */ /* 0x000fea0003800000 */
.L_x_485:
        /* <DEDUP_REMOVED lines=13> */
.L_x_488:
[----:B------:R-:W-:Y:S05]  /*1d160*/  BSYNC B1 ;  /* 0x0000000000017941 */ /* 0x000fea0003800000 */
.L_x_487:
        /* <DEDUP_REMOVED lines=13> */
.L_x_490:
[----:B------:R-:W-:Y:S05]  /*1d240*/  BSYNC B1 ;  /* 0x0000000000017941 */ /* 0x000fea0003800000 */
.L_x_489:
        /* <DEDUP_REMOVED lines=13> */
.L_x_492:
[----:B------:R-:W-:Y:S05]  /*1d320*/  BSYNC B1 ;  /* 0x0000000000017941 */ /* 0x000fea0003800000 */
.L_x_491:
        /* <DEDUP_REMOVED lines=13> */
.L_x_494:
[----:B------:R-:W-:Y:S05]  /*1d400*/  BSYNC B1 ;  /* 0x0000000000017941 */ /* 0x000fea0003800000 */
.L_x_493:
        /* <DEDUP_REMOVED lines=13> */
.L_x_496:
[----:B------:R-:W-:Y:S05]  /*1d4e0*/  BSYNC B1 ;  /* 0x0000000000017941 */ /* 0x000fea0003800000 */
.L_x_495:
        /* <DEDUP_REMOVED lines=13> */
.L_x_498:
[----:B------:R-:W-:Y:S05]  /*1d5c0*/  BSYNC B1 ;  /* 0x0000000000017941 */ /* 0x000fea0003800000 */
.L_x_497:
        /* <DEDUP_REMOVED lines=13> */
.L_x_500:
[----:B------:R-:W-:Y:S05]  /*1d6a0*/  BSYNC B1 ;  /* 0x0000000000017941 */ /* 0x000fea0003800000 */
.L_x_499:
        /* <DEDUP_REMOVED lines=13> */
.L_x_502:
[----:B------:R-:W-:Y:S05]  /*1d780*/  BSYNC B1 ;  /* 0x0000000000017941 */ /* 0x000fea0003800000 */
.L_x_501:
        /* <DEDUP_REMOVED lines=13> */
.L_x_504:
[----:B------:R-:W-:Y:S05]  /*1d860*/  BSYNC B1 ;  /* 0x0000000000017941 */ /* 0x000fea0003800000 */
.L_x_503:
        /* <DEDUP_REMOVED lines=13> */
.L_x_506:
[----:B------:R-:W-:Y:S05]  /*1d940*/  BSYNC B1 ;  /* 0x0000000000017941 */ /* 0x000fea0003800000 */
.L_x_505:
        /* <DEDUP_REMOVED lines=13> */
.L_x_508:
[----:B------:R-:W-:Y:S05]  /*1da20*/  BSYNC B1 ;  /* 0x0000000000017941 */ /* 0x000fea0003800000 */
.L_x_507:
        /* <DEDUP_REMOVED lines=13> */
.L_x_510:
[----:B------:R-:W-:Y:S05]  /*1db00*/  BSYNC B1 ;  /* 0x0000000000017941 */ /* 0x000fea0003800000 */
.L_x_509:
        /* <DEDUP_REMOVED lines=13> */
.L_x_512:
[----:B------:R-:W-:Y:S05]  /*1dbe0*/  BSYNC B1 ;  /* 0x0000000000017941 */ /* 0x000fea0003800000 */
.L_x_511:
        /* <DEDUP_REMOVED lines=13> */
.L_x_514:
[----:B------:R-:W-:Y:S05]  /*1dcc0*/  BSYNC B1 ;  /* 0x0000000000017941 */ /* 0x000fea0003800000 */
.L_x_513:
        /* <DEDUP_REMOVED lines=13> */
.L_x_516:
[----:B------:R-:W-:Y:S05]  /*1dda0*/  BSYNC B1 ;  /* 0x0000000000017941 */ /* 0x000fea0003800000 */
.L_x_515:
        /* <DEDUP_REMOVED lines=13> */
.L_x_518:
[----:B------:R-:W-:Y:S05]  /*1de80*/  BSYNC B1 ;  /* 0x0000000000017941 */ /* 0x000fea0003800000 */
.L_x_517:
        /* <DEDUP_REMOVED lines=13> */
.L_x_520:
[----:B------:R-:W-:Y:S05]  /*1df60*/  BSYNC B1 ;  /* 0x0000000000017941 */ /* 0x000fea0003800000 */
.L_x_519:
        /* <DEDUP_REMOVED lines=13> */
.L_x_522:
[----:B------:R-:W-:Y:S05]  /*1e040*/  BSYNC B1 ;  /* 0x0000000000017941 */ /* 0x000fea0003800000 */
.L_x_521:
        /* <DEDUP_REMOVED lines=13> */
.L_x_524:
[----:B------:R-:W-:Y:S05]  /*1e120*/  BSYNC B1 ;  /* 0x0000000000017941 */ /* 0x000fea0003800000 */
.L_x_523:
        /* <DEDUP_REMOVED lines=13> */
.L_x_526:
[----:B------:R-:W-:Y:S05]  /*1e200*/  BSYNC B1 ;  /* 0x0000000000017941 */ /* 0x000fea0003800000 */
.L_x_525:
        /* <DEDUP_REMOVED lines=13> */
.L_x_528:
[----:B------:R-:W-:Y:S05]  /*1e2e0*/  BSYNC B1 ;  /* 0x0000000000017941 */ /* 0x000fea0003800000 */
.L_x_527:
        /* <DEDUP_REMOVED lines=13> */
.L_x_530:
[----:B------:R-:W-:Y:S05]  /*1e3c0*/  BSYNC B1 ;  /* 0x0000000000017941 */ /* 0x000fea0003800000 */
.L_x_529:
        /* <DEDUP_REMOVED lines=13> */
.L_x_532:
[----:B------:R-:W-:Y:S05]  /*1e4a0*/  BSYNC B1 ;  /* 0x0000000000017941 */ /* 0x000fea0003800000 */
.L_x_531:
        /* <DEDUP_REMOVED lines=13> */
.L_x_534:
[----:B------:R-:W-:Y:S05]  /*1e580*/  BSYNC B1 ;  /* 0x0000000000017941 */ /* 0x000fea0003800000 */
.L_x_533:
        /* <DEDUP_REMOVED lines=13> */
.L_x_536:
[----:B------:R-:W-:Y:S05]  /*1e660*/  BSYNC B1 ;  /* 0x0000000000017941 */ /* 0x000fea0003800000 */
.L_x_535:
        /* <DEDUP_REMOVED lines=13> */
.L_x_538:
[----:B------:R-:W-:Y:S05]  /*1e740*/  BSYNC B1 ;  /* 0x0000000000017941 */ /* 0x000fea0003800000 */
.L_x_537:
        /* <DEDUP_REMOVED lines=13> */
.L_x_540:
[----:B------:R-:W-:Y:S05]  /*1e820*/  BSYNC B1 ;  /* 0x0000000000017941 */ /* 0x000fea0003800000 */
.L_x_539:
        /* <DEDUP_REMOVED lines=13> */
.L_x_542:
[----:B------:R-:W-:Y:S05]  /*1e900*/  BSYNC B1 ;  /* 0x0000000000017941 */ /* 0x000fea0003800000 */
.L_x_541:
        /* <DEDUP_REMOVED lines=13> */
.L_x_544:
[----:B------:R-:W-:Y:S05]  /*1e9e0*/  BSYNC B1 ;  /* 0x0000000000017941 */ /* 0x000fea0003800000 */
.L_x_543:
        /* <DEDUP_REMOVED lines=13> */
.L_x_546:
[----:B------:R-:W-:Y:S05]  /*1eac0*/  BSYNC B1 ;  /* 0x0000000000017941 */ /* 0x000fea0003800000 */
.L_x_545:
[----:B--234-:R-:W2:Y:S01]  /*1ead0*/  LDL.LU R3, [R1+0x448] ;  /* 0x0004480001037983 */ /* 0x01cea20000300800 */
[----:B-----5:R-:W-:Y:S01]  /*1eae0*/  LOP3.LUT R6, R6, 0xff, RZ, 0xc0, !PT ;  /* 0x000000ff06067812 */ /* 0x020fe200078ec0ff */
[----:B------:R-:W-:Y:S01]  /*1eaf0*/  BSSY B1, `(.L_x_547) ;  /* 0x000000b000017945 */ /* 0x000fe20003800000 */
[----:B------:R-:W-:Y:S02]  /*1eb00*/  ISETP.LT.OR P2, PT, R0, 0xf9, !P1 ;  /* 0x000000f90000780c */ /* 0x000fe40004f41670 */
[----:B------:R-:W-:Y:S02]  /*1eb10*/  F2FP.F16.E4M3.UNPACK_B R6, R6 ;  /* 0x00000006ff06723e */ /* 0x000fe400020006ff */
[----:B------:R-:W-:-:S03]  /*1eb20*/  PRMT R2, RZ, 0x7610, R2 ;  /* 0x00007610ff027816 */ /* 0x000fc60000000002 */
[----:B------:R-:W-:-:S05]  /*1eb30*/  HADD2.F32 R6, -RZ, R6.H0_H0 ;  /* 0x20000006ff067230 */ /* 0x000fca0000004100 */
[----:B------:R-:W-:-:S04]  /*1eb40*/  FMUL R6, R6, UR21 ;  /* 0x0000001506067c20 */ /* 0x000fc80008400000 */
[----:B--2---:R-:W-:-:S05]  /*1eb50*/  FFMA R6, R3, UR20, R6 ;  /* 0x0000001403067c23 */ /* 0x004fca0008000006 */
[----:B------:R-:W-:-:S05]  /*1eb60*/  F2FP.SATFINITE.E4M3.F32.PACK_AB_MERGE_C R3, RZ, R6, RZ ;  /* 0x00000006ff03723e */ /* 0x000fca00048070ff */
[----:B------:R2:W-:Y:S01]  /*1eb70*/  @!P0 STG.E.U8 desc[UR14][R30.64+0xf9], R3 ;  /* 0x0000f9031e008986 */ /* 0x0005e2000c10110e */
[----:B------:R-:W-:Y:S05]  /*1eb80*/  @P2 BRA `(.L_x_548) ;  /* 0x0000000000042947 */ /* 0x000fea0003800000 */
[----:B------:R3:W5:Y:S02]  /*1eb90*/  LDG.E.U8 R2, desc[UR14][R4.64+0xf8] ;  /* 0x0000f80e04027981 */ /* 0x000764000c1e1100 */
.L_x_548:
[----:B------:R-:W-:Y:S05]  /*1eba0*/  BSYNC B1 ;  /* 0x0000000000017941 */ /* 0x000fea0003800000 */
.L_x_547:
[----:B--2---:R-:W2:Y:S01]  /*1ebb0*/  LDL.LU R3, [R1+0x44c] ;  /* 0x00044c0001037983 */ /* 0x004ea20000300800 */
        /* <DEDUP_REMOVED lines=12> */
.L_x_550:
[----:B------:R-:W-:Y:S05]  /*1ec80*/  BSYNC B1 ;  /* 0x0000000000017941 */ /* 0x000fea0003800000 */
.L_x_549:
[----:B------:R-:W-:Y:S05]  /*1ec90*/  @P1 BRA `(.L_x_551) ;  /* 0x0000004800881947 */ /* 0x000fea0003800000 */
[----:B------:R-:W2:Y:S01]  /*1eca0*/  LDL.LU R2, [R1+0x450] ;  /* 0x0004500001027983 */ /* 0x000ea20000300800 */
[----:B-----5:R-:W-:-:S04]  /*1ecb0*/  LOP3.LUT R0, R0, 0xff, RZ, 0xc0, !PT ;  /* 0x000000ff00007812 */ /* 0x020fc800078ec0ff */
[----:B------:R-:W-:-:S05]  /*1ecc0*/  F2FP.F16.E4M3.UNPACK_B R0, R0 ;  /* 0x00000000ff00723e */ /* 0x000fca00020006ff */
[----:B------:R-:W-:-:S05]  /*1ecd0*/  HADD2.F32 R0, -RZ, R0.H0_H0 ;  /* 0x20000000ff007230 */ /* 0x000fca0000004100 */
[----:B------:R-:W-:-:S04]  /*1ece0*/  FMUL R0, R0, UR21 ;  /* 0x0000001500007c20 */ /* 0x000fc80008400000 */
[----:B--2---:R-:W-:-:S05]  /*1ecf0*/  FFMA R0, R2, UR20, R0 ;  /* 0x0000001402007c23 */ /* 0x004fca0008000000 */
[----:B------:R-:W-:-:S05]  /*1ed00*/  F2FP.SATFINITE.E4M3.F32.PACK_AB_MERGE_C R3, RZ, R0, RZ ;  /* 0x00000000ff03723e */ /* 0x000fca00048070ff */
[----:B------:R2:W-:Y:S01]  /*1ed10*/  STG.E.U8 desc[UR14][R28.64+0xf9], R3 ;  /* 0x0000f9031c007986 */ /* 0x0005e2000c10110e */
[----:B------:R-:W-:Y:S05]  /*1ed20*/  BRA `(.L_x_551) ;  /* 0x0000004800647947 */ /* 0x000fea0003800000 */
.L_x_38:
[----:B------:R-:W-:Y:S01]  /*1ed30*/  ISETP.GE.AND P3, PT, R34, 0x1, PT ;  /* 0x000000012200780c */ /* 0x000fe20003f66270 */
[----:B------:R-:W-:Y:S01]  /*1ed40*/  FMUL R3, R3, UR20 ;  /* 0x0000001403037c20 */ /* 0x000fe20008400000 */
[----:B------:R-:W2:Y:S02]  /*1ed50*/  LDL.LU R2, [R1+0x200] ;  /* 0x0002000001027983 */ /* 0x000ea40000300800 */
[----:B------:R-:W-:Y:S02]  /*1ed60*/  ISETP.LT.OR P0, PT, R0, 0x1, !P3 ;  /* 0x000000010000780c */ /* 0x000fe40005f01670 */
[----:B------:R-:W-:Y:S01]  /*1ed70*/  F2FP.SATFINITE.E4M3.F32.PACK_AB_MERGE_C R3, RZ, R3, RZ ;  /* 0x00000003ff03723e */ /* 0x000fe200048070ff */
[----:B------:R-:W-:Y:S01]  /*1ed80*/  FMUL R4, R4, UR20 ;  /* 0x0000001404047c20 */ /* 0x000fe20008400000 */
[----:B------:R-:W-:Y:S01]  /*1ed90*/  ISETP.GE.AND P2, PT, R34, 0x9, PT ;  /* 0x000000092200780c */ /* 0x000fe20003f46270 */
[----:B------:R-:W-:Y:S01]  /*1eda0*/  FMUL R5, R5, UR20 ;  /* 0x0000001405057c20 */ /* 0x000fe20008400000 */
[----:B------:R-:W-:Y:S01]  /*1edb0*/  ISETP.LT.OR P1, PT, R0, 0x9, !P3 ;  /* 0x000000090000780c */ /* 0x000fe20005f21670 */
[----:B------:R-:W-:Y:S01]  /*1edc0*/  FMUL R6, R6, UR20 ;  /* 0x0000001406067c20 */ /* 0x000fe20008400000 */
[----:B------:R-:W-:Y:S01]  /*1edd0*/  FMUL R7, R7, UR20 ;  /* 0x0000001407077c20 */ /* 0x000fe20008400000 */
[----:B------:R-:W-:Y:S01]  /*1ede0*/  ISETP.LT.OR P5, PT, R0, 0xa, !P3 ;  /* 0x0000000a0000780c */ /* 0x000fe20005fa1670 */
[----:B------:R-:W-:Y:S01]  /*1edf0*/  FMUL R8, R8, UR20 ;  /* 0x0000001408087c20 */ /* 0x000fe20008400000 */
[----:B------:R-:W-:Y:S01]  /*1ee00*/  FMUL R9, R9, UR20 ;  /* 0x0000001409097c20 */ /* 0x000fe20008400000 */
[----:B------:R-:W-:Y:S01]  /*1ee10*/  FMUL R10, R10, UR20 ;  /* 0x000000140a0a7c20 */ /* 0x000fe20008400000 */
[----:B------:R0:W-:Y:S01]  /*1ee20*/  @!P0 STG.E.U8 desc[UR14][R24.64], R3 ;  /* 0x0000000318008986 */ /* 0x0001e2000c10110e */
[----:B------:R-:W-:-:S02]  /*1ee30*/  ISETP.LT.OR P0, PT, R0, 0x2, !P3 ;  /* 0x000000020000780c */ /* 0x000fc40005f01670 */
[----:B------:R-:W-:Y:S01]  /*1ee40*/  F2FP.SATFINITE.E4M3.F32.PACK_AB_MERGE_C R4, RZ, R4, RZ ;  /* 0x00000004ff04723e */ /* 0x000fe200048070ff */
[----:B------:R-:W-:Y:S01]  /*1ee50*/  FMUL R11, R11, UR20 ;  /* 0x000000140b0b7c20 */ /* 0x000fe20008400000 */
[----:B------:R-:W-:Y:S01]  /*1ee60*/  F2FP.SATFINITE.E4M3.F32.PACK_AB_MERGE_C R5, RZ, R5, RZ ;  /* 0x00000005ff05723e */ /* 0x000fe200048070ff */
[----:B------:R-:W-:Y:S01]  /*1ee70*/  FMUL R12, R12, UR20 ;  /* 0x000000140c0c7c20 */ /* 0x000fe20008400000 */
[----:B------:R-:W-:Y:S01]  /*1ee80*/  FMUL R13, R13, UR20 ;  /* 0x000000140d0d7c20 */ /* 0x000fe20008400000 */
[----:B------:R-:W-:Y:S01]  /*1ee90*/  FMUL R14, R14, UR20 ;  /* 0x000000140e0e7c20 */ /* 0x000fe20008400000 */
[----:B------:R-:W-:Y:S01]  /*1eea0*/  FMUL R15, R15, UR20 ;  /* 0x000000140f0f7c20 */ /* 0x000fe20008400000 */
[----:B------:R-:W-:Y:S01]  /*1eeb0*/  FMUL R16, R16, UR20 ;  /* 0x0000001410107c20 */ /* 0x000fe20008400000 */
[----:B------:R-:W-:Y:S01]  /*1eec0*/  FMUL R17, R17, UR20 ;  /* 0x0000001411117c20 */ /* 0x000fe20008400000 */
[----:B------:R-:W-:Y:S01]  /*1eed0*/  FMUL R18, R18, UR20 ;  /* 0x0000001412127c20 */ /* 0x000fe20008400000 */
[----:B------:R-:W-:Y:S01]  /*1eee0*/  FMUL R19, R19, UR20 ;  /* 0x0000001413137c20 */ /* 0x000fe20008400000 */
[----:B------:R-:W-:Y:S01]  /*1eef0*/  @!P0 STG.E.U8 desc[UR14][R24.64+0x1], R4 ;  /* 0x0000010418008986 */ /* 0x000fe2000c10110e */
[----:B------:R-:W-:-:S02]  /*1ef00*/  ISETP.LT.OR P0, PT, R0, 0x1, !P2 ;  /* 0x000000010000780c */ /* 0x000fc40005701670 */
[----:B------:R-:W-:Y:S01]  /*1ef10*/  F2FP.SATFINITE.E4M3.F32.PACK_AB_MERGE_C R6, RZ, R6, RZ ;  /* 0x00000006ff06723e */ /* 0x000fe200048070ff */
[----:B------:R-:W-:Y:S01]  /*1ef20*/  FMUL R20, R20, UR20 ;  /* 0x0000001414147c20 */ /* 0x000fe20008400000 */
[----:B------:R-:W-:Y:S01]  /*1ef30*/  FMUL R21, R21, UR20 ;  /* 0x0000001415157c20 */ /* 0x000fe20008400000 */
[----:B------:R-:W-:Y:S01]  /*1ef40*/  FMUL R22, R22, UR20 ;  /* 0x0000001416167c20 */ /* 0x000fe20008400000 */
[----:B------:R-:W3:Y:S07]  /*1ef50*/  LDL.LU R41, [R1+0x204] ;  /* 0x0002040001297983 */ /* 0x000eee0000300800 */
[----:B------:R4:W-:Y:S01]  /*1ef60*/  @!P0 STG.E.U8 desc[UR14][R26.64], R5 ;  /* 0x000000051a008986 */ /* 0x0009e2000c10110e */
[----:B------:R-:W-:-:S02]  /*1ef70*/  ISETP.LT.OR P0, PT, R0, 0x2, !P2 ;  /* 0x000000020000780c */ /* 0x000fc40005701670 */
[----:B------:R-:W-:Y:S01]  /*1ef80*/  F2FP.SATFINITE.E4M3.F32.PACK_AB_MERGE_C R7, RZ, R7, RZ ;  /* 0x00000007ff07723e */ /* 0x000fe200048070ff */
[----:B------:R-:W5:Y:S01]  /*1ef90*/  LDL.LU R39, [R1+0x208] ;  /* 0x0002080001277983 */ /* 0x000f620000300800 */
[----:B------:R-:W-:Y:S02]  /*1efa0*/  F2FP.SATFINITE.E4M3.F32.PACK_AB_MERGE_C R8, RZ, R8, RZ ;  /* 0x00000008ff08723e */ /* 0x000fe400048070ff */
[----:B------:R-:W-:Y:S01]  /*1efb0*/  F2FP.SATFINITE.E4M3.F32.PACK_AB_MERGE_C R9, RZ, R9, RZ ;  /* 0x00000009ff09723e */ /* 0x000fe200048070ff */
[----:B------:R-:W-:Y:S01]  /*1efc0*/  FMUL R23, R23, UR20 ;  /* 0x0000001417177c20 */ /* 0x000fe20008400000 */
[----:B------:R-:W-:Y:S01]  /*1efd0*/  F2FP.SATFINITE.E4M3.F32.PACK_AB_MERGE_C R10, RZ, R10, RZ ;  /* 0x0000000aff0a723e */ /* 0x000fe200048070ff */
[----:B------:R-:W-:Y:S01]  /*1efe0*/  FMUL R152, R152, UR20 ;  /* 0x0000001498987c20 */ /* 0x000fe20008400000 */
[----:B------:R-:W-:Y:S01]  /*1eff0*/  F2FP.SATFINITE.E4M3.F32.PACK_AB_MERGE_C R11, RZ, R11, RZ ;  /* 0x0000000bff0b723e */ /* 0x000fe200048070ff */
[----:B------:R-:W3:Y:S04]  /*1f000*/  LDL.LU R35, [R1+0x20c] ;  /* 0x00020c0001237983 */ /* 0x000ee80000300800 */
[----:B------:R-:W-:Y:S01]  /*1f010*/  @!P0 STG.E.U8 desc[UR14][R26.64+0x1], R6 ;  /* 0x000001061a008986 */ /* 0x000fe2000c10110e */
[----:B------:R-:W-:-:S03]  /*1f020*/  ISETP.LT.OR P0, PT, R0, 0x9, !P2 ;  /* 0x000000090000780c */ /* 0x000fc60005701670 */
[----:B------:R-:W-:Y:S01]  /*1f030*/  @!P1 STG.E.U8 desc[UR14][R24.64+0x8], R7 ;  /* 0x0000080718009986 */ /* 0x000fe2000c10110e */
[----:B------:R-:W-:-:S03]  /*1f040*/  ISETP.LT.OR P1, PT, R0, 0xa, !P2 ;  /* 0x0000000a0000780c */ /* 0x000fc60005721670 */
[----:B------:R-:W-:Y:S01]  /*1f050*/  @!P5 STG.E.U8 desc[UR14][R24.64+0x9], R8 ;  /* 0x000009081800d986 */ /* 0x000fe2000c10110e */
[C---:B------:R-:W-:Y:S02]  /*1f060*/  ISETP.LT.OR P5, PT, R0.reuse, 0x11, !P3 ;  /* 0x000000110000780c */ /* 0x040fe40005fa1670 */
[----:B------:R-:W-:Y:S01]  /*1f070*/  F2FP.SATFINITE.E4M3.F32.PACK_AB_MERGE_C R12, RZ, R12, RZ ;  /* 0x0000000cff0c723e */ /* 0x000fe200048070ff */
[----:B------:R-:W-:Y:S01]  /*1f080*/  FMUL R153, R153, UR20 ;  /* 0x0000001499997c20 */ /* 0x000fe20008400000 */
[----:B------:R-:W-:Y:S01]  /*1f090*/  F2FP.SATFINITE.E4M3.F32.PACK_AB_MERGE_C R13, RZ, R13, RZ ;  /* 0x0000000dff0d723e */ /* 0x000fe200048070ff */
[----:B------:R-:W-:Y:S01]  /*1f0a0*/  @!P0 STG.E.U8 desc[UR14][R26.64+0x8], R9 ;  /* 0x000008091a008986 */ /* 0x000fe2000c10110e */
[----:B------:R-:W-:-:S03]  /*1f0b0*/  ISETP.LT.OR P0, PT, R0, 0x12, !P3 ;  /* 0x000000120000780c */ /* 0x000fc60005f01670 */
[----:B------:R-:W-:Y:S01]  /*1f0c0*/  @!P1 STG.E.U8 desc[UR14][R26.64+0x9], R10 ;  /* 0x0000090a1a009986 */ /* 0x000fe2000c10110e */
[----:B------:R-:W-:-:S03]  /*1f0d0*/  ISETP.LT.OR P1, PT, R0, 0x11, !P2 ;  /* 0x000000110000780c */ /* 0x000fc60005721670 */
[----:B------:R-:W-:Y:S01]  /*1f0e0*/  @!P5 STG.E.U8 desc[UR14][R24.64+0x10], R11 ;  /* 0x0000100b1800d986 */ /* 0x000fe2000c10110e */
[C---:B------:R-:W-:Y:S02]  /*1f0f0*/  ISETP.LT.OR P5, PT, R0.reuse, 0x12, !P2 ;  /* 0x000000120000780c */ /* 0x040fe400057a1670 */
[----:B------:R-:W-:Y:S01]  /*1f100*/  F2FP.SATFINITE.E4M3.F32.PACK_AB_MERGE_C R14, RZ, R14, RZ ;  /* 0x0000000eff0e723e */ /* 0x000fe200048070ff */
[----:B------:R-:W5:Y:S04]  /*1f110*/  LDL.LU R33, [R1+0x210] ;  /* 0x0002100001217983 */ /* 0x000f680000300800 */
[----:B------:R-:W-:Y:S01]  /*1f120*/  @!P0 STG.E.U8 desc[UR14][R24.64+0x11], R12 ;  /* 0x0000110c18008986 */ /* 0x000fe2000c10110e */
[----:B------:R-:W-:-:S03]  /*1f130*/  ISETP.LT.OR P0, PT, R0, 0x19, !P3 ;  /* 0x000000190000780c */ /* 0x000fc60005f01670 */
[----:B------:R-:W-:Y:S01]  /*1f140*/  @!P1 STG.E.U8 desc[UR14][R26.64+0x10], R13 ;  /* 0x0000100d1a009986 */ /* 0x000fe2000c10110e */
[C---:B------:R-:W-:Y:S02]  /*1f150*/  ISETP.LT.OR P1, PT, R0.reuse, 0x1a, !P3 ;  /* 0x0000001a0000780c */ /* 0x040fe40005f21670 */
[----:B------:R-:W-:Y:S02]  /*1f160*/  F2FP.SATFINITE.E4M3.F32.PACK_AB_MERGE_C R15, RZ, R15, RZ ;  /* 0x0000000fff0f723e */ /* 0x000fe400048070ff */
[----:B------:R-:W-:Y:S01]  /*1f170*/  F2FP.SATFINITE.E4M3.F32.PACK_AB_MERGE_C R16, RZ, R16, RZ ;  /* 0x00000010ff10723e */ /* 0x000fe200048070ff */
[----:B------:R-:W-:Y:S01]  /*1f180*/  @!P5 STG.E.U8 desc[UR14][R26.64+0x11], R14 ;  /* 0x0000110e1a00d986 */ /* 0x000fe2000c10110e */
[----:B------:R-:W-:-:S03]  /*1f190*/  ISETP.LT.OR P5, PT, R0, 0x19, !P2 ;  /* 0x000000190000780c */ /* 0x000fc600057a1670 */
[----:B------:R-:W-:Y:S01]  /*1f1a0*/  @!P0 STG.E.U8 desc[UR14][R24.64+0x18], R15 ;  /* 0x0000180f18008986 */ /* 0x000fe2000c10110e */
[----:B------:R-:W-:-:S03]  /*1f1b0*/  ISETP.LT.OR P0, PT, R0, 0x1a, !P2 ;  /* 0x0000001a0000780c */ /* 0x000fc60005701670 */
[----:B------:R-:W-:Y:S01]  /*1f1c0*/  @!P1 STG.E.U8 desc[UR14][R24.64+0x19], R16 ;  /* 0x0000191018009986 */ /* 0x000fe2000c10110e */
[----:B------:R-:W-:Y:S02]  /*1f1d0*/  ISETP.LT.OR P1, PT, R0, 0x21, !P3 ;  /* 0x000000210000780c */ /* 0x000fe40005f21670 */
[----:B------:R-:W-:Y:S01]  /*1f1e0*/  F2FP.SATFINITE.E4M3.F32.PACK_AB_MERGE_C R17, RZ, R17, RZ ;  /* 0x00000011ff11723e */ /* 0x000fe200048070ff */
[----:B------:R-:W5:Y:S01]  /*1f1f0*/  LDL.LU R32, [R1+0x214] ;  /* 0x0002140001207983 */ /* 0x000f620000300800 */
[----:B------:R-:W-:Y:S01]  /*1f200*/  F2FP.SATFINITE.E4M3.F32.PACK_AB_MERGE_C R18, RZ, R18, RZ ;  /* 0x00000012ff12723e */ /* 0x000fe200048070ff */
[----:B------:R-:W-:Y:S01]  /*1f210*/  FMUL R154, R154, UR20 ;  /* 0x000000149a9a7c20 */ /* 0x000fe20008400000 */
[----:B------:R-:W-:Y:S01]  /*1f220*/  F2FP.SATFINITE.E4M3.F32.PACK_AB_MERGE_C R19, RZ, R19, RZ ;  /* 0x00000013ff13723e */ /* 0x000fe200048070ff */
[----:B------:R-:W-:Y:S01]  /*1f230*/  @!P5 STG.E.U8 desc[UR14][R26.64+0x18], R17 ;  /* 0x000018111a00d986 */ /* 0x000fe2000c10110e */
[----:B------:R-:W-:Y:S01]  /*1f240*/  ISETP.LT.OR P5, PT, R0, 0x22, !P3 ;  /* 0x000000220000780c */ /* 0x000fe20005fa1670 */
[----:B------:R-:W-:Y:S01]  /*1f250*/  FMUL R156, R156, UR20 ;  /* 0x000000149c9c7c20 */ /* 0x000fe20008400000 */
[----:B------:R-:W-:Y:S01]  /*1f260*/  F2FP.SATFINITE.E4M3.F32.PACK_AB_MERGE_C R20, RZ, R20, RZ ;  /* 0x00000014ff14723e */ /* 0x000fe200048070ff */
[----:B------:R-:W-:Y:S01]  /*1f270*/  @!P0 STG.E.U8 desc[UR14][R26.64+0x19], R18 ;  /* 0x000019121a008986 */ /* 0x000fe2000c10110e */
[C---:B------:R-:W-:Y:S01]  /*1f280*/  ISETP.LT.OR P0, PT, R0.reuse, 0x21, !P2 ;  /* 0x000000210000780c */ /* 0x040fe20005701670 */
[----:B------:R-:W-:Y:S01]  /*1f290*/  FMUL R155, R155, UR20 ;  /* 0x000000149b9b7c20 */ /* 0x000fe20008400000 */
[----:B------:R-:W-:Y:S01]  /*1f2a0*/  F2FP.SATFINITE.E4M3.F32.PACK_AB_MERGE_C R21, RZ, R21, RZ ;  /* 0x00000015ff15723e */ /* 0x000fe200048070ff */
[----:B------:R-:W-:Y:S01]  /*1f2b0*/  @!P1 STG.E.U8 desc[UR14][R24.64+0x20], R19 ;  /* 0x0000201318009986 */ /* 0x000fe2000c10110e */
[----:B------:R-:W-:Y:S01]  /*1f2c0*/  ISETP.LT.OR P1, PT, R0, 0x22, !P2 ;  /* 0x000000220000780c */ /* 0x000fe20005721670 */
[----:B------:R-:W-:Y:S01]  /*1f2d0*/  FMUL R157, R157, UR20 ;  /* 0x000000149d9d7c20 */ /* 0x000fe20008400000 */
        /* <DEDUP_REMOVED lines=20> */
[C---:B------:R-:W-:Y:S01]  /*1f420*/  ISETP.LT.OR P6, PT, R0.reuse, 0x32, !P2 ;  /* 0x000000320000780c */ /* 0x040fe200057c1670 */
        /* <DEDUP_REMOVED lines=45> */
[----:B0-----:R-:W-:Y:S01]  /*1f700*/  F2FP.SATFINITE.E4M3.F32.PACK_AB_MERGE_C R3, RZ, R168, RZ ;  /* 0x000000a8ff03723e */ /* 0x001fe200048070ff */
        /* <DEDUP_REMOVED lines=11> */
[----:B----4-:R-:W-:Y:S01]  /*1f7c0*/  F2FP.SATFINITE.E4M3.F32.PACK_AB_MERGE_C R5, RZ, R170, RZ ;  /* 0x000000aaff05723e */ /* 0x010fe200048070ff */
        /* <DEDUP_REMOVED lines=8> */
[----:B------:R0:W-:Y:S01]  /*1f850*/  @!P1 STG.E.U8 desc[UR14][R24.64+0x49], R3 ;  /* 0x0000490318009986 */ /* 0x0001e2000c10110e */
[C---:B------:R-:W-:Y:S01]  /*1f860*/  ISETP.LT.OR P1, PT, R0.reuse, 0x52, !P3 ;  /* 0x000000520000780c */ /* 0x040fe20005f21670 */
[----:B------:R-:W-:Y:S01]  /*1f870*/  FMUL R181, R181, UR20 ;  /* 0x00000014b5b57c20 */ /* 0x000fe20008400000 */
[----:B------:R-:W-:Y:S01]  /*1f880*/  F2FP.SATFINITE.E4M3.F32.PACK_AB_MERGE_C R175, RZ, R175, RZ ;  /* 0x000000afffaf723e */ /* 0x000fe200048070ff */
[----:B------:R4:W-:Y:S01]  /*1f890*/  @!P6 STG.E.U8 desc[UR14][R26.64+0x49], R5 ;  /* 0x000049051a00e986 */ /* 0x0009e2000c10110e */
        /* <DEDUP_REMOVED lines=8> */
[----:B0-----:R-:W-:Y:S01]  /*1f920*/  F2FP.SATFINITE.E4M3.F32.PACK_AB_MERGE_C R3, RZ, R172, RZ ;  /* 0x000000acff03723e */ /* 0x001fe200048070ff */
[----:B------:R-:W-:Y:S01]  /*1f930*/  FMUL R183, R183, UR20 ;  /* 0x00000014b7b77c20 */ /* 0x000fe20008400000 */
[C---:B------:R-:W-:Y:S01]  /*1f940*/  ISETP.LT.OR P0, PT, R0.reuse, 0x59, !P3 ;  /* 0x000000590000780c */ /* 0x040fe20005f01670 */
[----:B------:R-:W-:Y:S01]  /*1f950*/  FMUL R185, R185, UR20 ;  /* 0x00000014b9b97c20 */ /* 0x000fe20008400000 */
[----:B----4-:R-:W-:Y:S01]  /*1f960*/  F2FP.SATFINITE.E4M3.F32.PACK_AB_MERGE_C R5, RZ, R174, RZ ;  /* 0x000000aeff05723e */ /* 0x010fe200048070ff */
        /* <DEDUP_REMOVED lines=8> */
[----:B------:R4:W-:Y:S01]  /*1f9f0*/  @!P6 STG.E.U8 desc[UR14][R26.64+0x51], R5 ;  /* 0x000051051a00e986 */ /* 0x0009e2000c10110e */
[C---:B------:R-:W-:Y:S01]  /*1fa00*/  ISETP.LT.OR P6, PT, R0.reuse, 0x5a, !P2 ;  /* 0x0000005a0000780c */ /* 0x040fe200057c1670 */
[----:B------:R-:W-:Y:S01]  /*1fa10*/  FMUL R187, R187, UR20 ;  /* 0x00000014bbbb7c20 */ /* 0x000fe20008400000 */
[----:B------:R-:W-:Y:S01]  /*1fa20*/  F2FP.SATFINITE.E4M3.F32.PACK_AB_MERGE_C R185, RZ, R185, RZ ;  /* 0x000000b9ffb9723e */ /* 0x000fe200048070ff */
[----:B------:R-:W-:Y:S01]  /*1fa30*/  @!P0 STG.E.U8 desc[UR14][R24.64+0x58], R175 ;  /* 0x000058af18008986 */ /* 0x000fe2000c10110e */
[----:B0-----:R-:W-:Y:S01]  /*1fa40*/  F2FP.SATFINITE.E4M3.F32.PACK_AB_MERGE_C R3, RZ, R176, RZ ;  /* 0x000000b0ff03723e */ /* 0x001fe200048070ff */
[----:B------:R-:W-:Y:S01]  /*1fa50*/  FMUL R189, R189, UR20 ;  /* 0x00000014bdbd7c20 */ /* 0x000fe20008400000 */
[----:B------:R-:W-:Y:S01]  /*1fa60*/  ISETP.LT.OR P0, PT, R0, 0x61, !P3 ;  /* 0x000000610000780c */ /* 0x000fe20005f01670 */
[----:B------:R-:W-:Y:S01]  /*1fa70*/  FMUL R190, R190, UR20 ;  /* 0x00000014bebe7c20 */ /* 0x000fe20008400000 */
[----:B------:R-:W-:Y:S01]  /*1fa80*/  FMUL R192, R192, UR20 ;  /* 0x00000014c0c07c20 */ /* 0x000fe20008400000 */
[----:B------:R0:W-:Y:S01]  /*1fa90*/  @!P1 STG.E.U8 desc[UR14][R24.64+0x59], R3 ;  /* 0x0000590318009986 */ /* 0x0001e2000c10110e */
[C---:B------:R-:W-:Y:S01]  /*1faa0*/  ISETP.LT.OR P1, PT, R0.reuse, 0x62, !P3 ;  /* 0x000000620000780c */ /* 0x040fe20005f21670 */
[----:B------:R-:W-:Y:S01]  /*1fab0*/  FMUL R191, R191, UR20 ;  /* 0x00000014bfbf7c20 */ /* 0x000fe20008400000 */
[----:B----4-:R-:W-:Y:S01]  /*1fac0*/  F2FP.SATFINITE.E4M3.F32.PACK_AB_MERGE_C R5, RZ, R178, RZ ;  /* 0x000000b2ff05723e */ /* 0x010fe200048070ff */
[----:B------:R-:W-:Y:S01]  /*1fad0*/  @!P5 STG.E.U8 desc[UR14][R26.64+0x58], R177 ;  /* 0x000058b11a00d986 */ /* 0x000fe2000c10110e */
        /* <DEDUP_REMOVED lines=12> */
[----:B------:R-:W-:Y:S01]  /*1fba0*/  F2FP.SATFINITE.E4M3.F32.PACK_AB_MERGE_C R191, RZ, R191, RZ ;  /* 0x000000bfffbf723e */ /* 0x000fe200048070ff */
[----:B------:R0:W-:Y:S01]  /*1fbb0*/  @!P1 STG.E.U8 desc[UR14][R24.64+0x61], R3 ;  /* 0x0000610318009986 */ /* 0x0001e2000c10110e */
[C---:B------:R-:W-:Y:S01]  /*1fbc0*/  ISETP.LT.OR P1, PT, R0.reuse, 0x6a, !P3 ;  /* 0x0000006a0000780c */ /* 0x040fe20005f21670 */
[----:B------:R-:W-:Y:S01]  /*1fbd0*/  FMUL R197, R197, UR20 ;  /* 0x00000014c5c57c20 */ /* 0x000fe20008400000 */
[----:B----4-:R-:W-:Y:S01]  /*1fbe0*/  F2FP.SATFINITE.E4M3.F32.PACK_AB_MERGE_C R5, RZ, R182, RZ ;  /* 0x000000b6ff05723e */ /* 0x010fe200048070ff */
[----:B------:R-:W-:Y:S01]  /*1fbf0*/  @!P5 STG.E.U8 desc[UR14][R26.64+0x60], R181 ;  /* 0x000060b51a00d986 */ /* 0x000fe2000c10110e */
[----:B------:R-:W-:Y:S01]  /*1fc00*/  ISETP.LT.OR P5, PT, R0, 0x69, !P2 ;  /* 0x000000690000780c */ /* 0x000fe200057a1670 */
        /* <DEDUP_REMOVED lines=13> */
[----:B------:R-:W-:Y:S01]  /*1fce0*/  ISETP.LT.OR P1, PT, R0, 0x72, !P3 ;  /* 0x000000720000780c */ /* 0x000fe20005f21670 */
[----:B------:R-:W-:Y:S01]  /*1fcf0*/  FMUL R202, R202, UR20 ;  /* 0x00000014caca7c20 */ /* 0x000fe20008400000 */
[----:B----4-:R-:W-:Y:S01]  /*1fd00*/  F2FP.SATFINITE.E4M3.F32.PACK_AB_MERGE_C R5, RZ, R186, RZ ;  /* 0x000000baff05723e */ /* 0x010fe200048070ff */
        /* <DEDUP_REMOVED lines=111> */
[----:B--2---:R-:W-:Y:S01]  /*20400*/  FMUL R2, R2, UR20 ;  /* 0x0000001402027c20 */ /* 0x004fe20008400000 */
        /* <DEDUP_REMOVED lines=8> */
[----:B------:R-:W4:Y:S01]  /*20490*/  LDL.LU R38, [R1+0x218] ;  /* 0x0002180001267983 */ /* 0x000f220000300800 */
[----:B------:R-:W-:-:S03]  /*204a0*/  F2FP.SATFINITE.E4M3.F32.PACK_AB_MERGE_C R233, RZ, R233, RZ ;  /* 0x000000e9ffe9723e */ /* 0x000fc600048070ff */
[----:B------:R0:W-:Y:S01]  /*204b0*/  @!P1 STG.E.U8 desc[UR14][R24.64+0xa1], R3 ;  /* 0x0000a10318009986 */ /* 0x0001e2000c10110e */
[C---:B------:R-:W-:Y:S02]  /*204c0*/  ISETP.LT.OR P1, PT, R0.reuse, 0xaa, !P3 ;  /* 0x000000aa0000780c */ /* 0x040fe40005f21670 */
[----:B--2---:R-:W-:Y:S01]  /*204d0*/  F2FP.SATFINITE.E4M3.F32.PACK_AB_MERGE_C R5, RZ, R214, RZ ;  /* 0x000000d6ff05723e */ /* 0x004fe200048070ff */
[----:B------:R-:W-:Y:S01]  /*204e0*/  @!P5 STG.E.U8 desc[UR14][R26.64+0xa0], R213 ;  /* 0x0000a0d51a00d986 */ /* 0x000fe2000c10110e */
[----:B------:R-:W-:-:S03]  /*204f0*/  ISETP.LT.OR P5, PT, R0, 0xa9, !P2 ;  /* 0x000000a90000780c */ /* 0x000fc600057a1670 */
[----:B------:R2:W-:Y:S01]  /*20500*/  @!P6 STG.E.U8 desc[UR14][R26.64+0xa1], R5 ;  /* 0x0000a1051a00e986 */ /* 0x0005e2000c10110e */
[C---:B------:R-:W-:Y:S02]  /*20510*/  ISETP.LT.OR P6, PT, R0.reuse, 0xaa, !P2 ;  /* 0x000000aa0000780c */ /* 0x040fe400057c1670 */
[----:B0-----:R-:W-:Y:S01]  /*20520*/  F2FP.SATFINITE.E4M3.F32.PACK_AB_MERGE_C R3, RZ, R216, RZ ;  /* 0x000000d8ff03723e */ /* 0x001fe200048070ff */
[----:B------:R-:W-:Y:S01]  /*20530*/  @!P0 STG.E.U8 desc[UR14][R24.64+0xa8], R215 ;  /* 0x0000a8d718008986 */ /* 0x000fe2000c10110e */
[----:B------:R-:W-:-:S03]  /*20540*/  ISETP.LT.OR P0, PT, R0, 0xb1, !P3 ;  /* 0x000000b10000780c */ /* 0x000fc60005f01670 */
        /* <DEDUP_REMOVED lines=38> */
[----:B------:R-:W4:Y:S04]  /*207b0*/  LDL.LU R37, [R1+0x21c] ;  /* 0x00021c0001257983 */ /* 0x000f280000300800 */
[----:B------:R-:W-:Y:S01]  /*207c0*/  @!P1 STG.E.U8 desc[UR14][R24.64+0xc9], R3 ;  /* 0x0000c90318009986 */ /* 0x000fe2000c10110e */
[C---:B------:R-:W-:Y:S02]  /*207d0*/  ISETP.LT.OR P1, PT, R0.reuse, 0xd2, !P3 ;  /* 0x000000d20000780c */ /* 0x040fe40005f21670 */
[----:B--2---:R-:W-:Y:S01]  /*207e0*/  F2FP.SATFINITE.E4M3.F32.PACK_AB_MERGE_C R5, RZ, R234, RZ ;  /* 0x000000eaff05723e */ /* 0x004fe200048070ff */
[----:B------:R-:W2:Y:S01]  /*207f0*/  LDL.LU R36, [R1+0x220] ;  /* 0x0002200001247983 */ /* 0x000ea20000300800 */
[----:B------:R-:W-:Y:S01]  /*20800*/  F2FP.SATFINITE.E4M3.F32.PACK_AB_MERGE_C R7, RZ, R236, RZ ;  /* 0x000000ecff07723e */ /* 0x000fe200048070ff */
[----:B---3--:R-:W-:Y:S01]  /*20810*/  FMUL R4, R35, UR20 ;  /* 0x0000001423047c20 */ /* 0x008fe20008400000 */
[----:B------:R-:W-:Y:S01]  /*20820*/  F2FP.SATFINITE.E4M3.F32.PACK_AB_MERGE_C R9, RZ, R2, RZ ;  /* 0x00000002ff09723e */ /* 0x000fe200048070ff */
[----:B------:R-:W-:Y:S01]  /*20830*/  FMUL R2, R41, UR20 ;  /* 0x0000001429027c20 */ /* 0x000fe20008400000 */
[----:B------:R-:W3:Y:S04]  /*20840*/  LDL.LU R35, [R1+0x224] ;  /* 0x0002240001237983 */ /* 0x000ee80000300800 */
[----:B------:R-:W-:Y:S01]  /*20850*/  @!P0 STG.E.U8 desc[UR14][R24.64+0xc8], R231 ;  /* 0x0000c8e718008986 */ /* 0x000fe2000c10110e */
[----:B------:R-:W-:-:S03]  /*20860*/  ISETP.LT.OR P0, PT, R0, 0xd1, !P3 ;  /* 0x000000d10000780c */ /* 0x000fc60005f01670 */
[----:B------:R-:W-:Y:S01]  /*20870*/  @!P5 STG.E.U8 desc[UR14][R26.64+0xc8], R233 ;  /* 0x0000c8e91a00d986 */ /* 0x000fe2000c10110e */
[----:B------:R-:W-:-:S03]  /*20880*/  ISETP.LT.OR P5, PT, R0, 0xd1, !P2 ;  /* 0x000000d10000780c */ /* 0x000fc600057a1670 */
[----:B------:R5:W-:Y:S01]  /*20890*/  @!P6 STG.E.U8 desc[UR14][R26.64+0xc9], R5 ;  /* 0x0000c9051a00e986 */ /* 0x000be2000c10110e */
[----:B------:R-:W-:-:S03]  /*208a0*/  ISETP.LT.OR P6, PT, R0, 0xd2, !P2 ;  /* 0x000000d20000780c */ /* 0x000fc600057c1670 */
[----:B------:R0:W-:Y:S01]  /*208b0*/  @!P1 STG.E.U8 desc[UR14][R24.64+0xd1], R7 ;  /* 0x0000d10718009986 */ /* 0x0001e2000c10110e */
[----:B-----5:R-:W-:-:S03]  /*208c0*/  FMUL R5, R33, UR20 ;  /* 0x0000001421057c20 */ /* 0x020fc60008400000 */
[----:B------:R-:W5:Y:S01]  /*208d0*/  LDL.LU R33, [R1+0x228] ;  /* 0x0002280001217983 */ /* 0x000f620000300800 */
[----:B0-----:R-:W-:Y:S01]  /*208e0*/  F2FP.SATFINITE.E4M3.F32.PACK_AB_MERGE_C R7, RZ, R2, RZ ;  /* 0x00000002ff07723e */ /* 0x001fe200048070ff */
[----:B------:R-:W-:Y:S02]  /*208f0*/  FMUL R2, R32, UR20 ;  /* 0x0000001420027c20 */ /* 0x000fe40008400000 */
[----:B------:R-:W5:Y:S04]  /*20900*/  LDL.LU R41, [R1+0x22c] ;  /* 0x00022c0001297983 */ /* 0x000f680000300800 */
[----:B------:R-:W5:Y:S01]  /*20910*/  LDL.LU R32, [R1+0x230] ;  /* 0x0002300001207983 */ /* 0x000f620000300800 */
[----:B------:R-:W-:Y:S01]  /*20920*/  F2FP.SATFINITE.E4M3.F32.PACK_AB_MERGE_C R235, RZ, R235, RZ ;  /* 0x000000ebffeb723e */ /* 0x000fe200048070ff */
[----:B------:R-:W-:Y:S01]  /*20930*/  FMUL R3, R39, UR20 ;  /* 0x0000001427037c20 */ /* 0x000fe20008400000 */
[----:B------:R-:W-:Y:S01]  /*20940*/  F2FP.SATFINITE.E4M3.F32.PACK_AB_MERGE_C R237, RZ, R237, RZ ;  /* 0x000000edffed723e */ /* 0x000fe200048070ff */
[----:B------:R-:W5:Y:S04]  /*20950*/  LDL.LU R39, [R1+0x234] ;  /* 0x0002340001277983 */ /* 0x000f680000300800 */
[----:B------:R-:W-:Y:S01]  /*20960*/  @!P0 STG.E.U8 desc[UR14][R24.64+0xd0], R235 ;  /* 0x0000d0eb18008986 */ /* 0x000fe2000c10110e */
[----:B------:R-:W-:-:S02]  /*20970*/  ISETP.LT.OR P0, PT, R0, 0xd9, !P3 ;  /* 0x000000d90000780c */ /* 0x000fc40005f01670 */
[C---:B------:R-:W-:Y:S01]  /*20980*/  ISETP.LT.OR P1, PT, R0.reuse, 0xda, !P3 ;  /* 0x000000da0000780c */ /* 0x040fe20005f21670 */
[----:B------:R-:W-:Y:S01]  /*20990*/  @!P5 STG.E.U8 desc[UR14][R26.64+0xd0], R237 ;  /* 0x0000d0ed1a00d986 */ /* 0x000fe2000c10110e */
[----:B------:R-:W-:Y:S02]  /*209a0*/  ISETP.LT.OR P5, PT, R0, 0xd9, !P2 ;  /* 0x000000d90000780c */ /* 0x000fe400057a1670 */
[----:B------:R-:W-:Y:S01]  /*209b0*/  F2FP.SATFINITE.E4M3.F32.PACK_AB_MERGE_C R11, RZ, R3, RZ ;  /* 0x00000003ff0b723e */ /* 0x000fe200048070ff */
[----:B------:R0:W-:Y:S01]  /*209c0*/  @!P6 STG.E.U8 desc[UR14][R26.64+0xd1], R9 ;  /* 0x0000d1091a00e986 */ /* 0x0001e2000c10110e */
[----:B------:R-:W-:-:S05]  /*209d0*/  F2FP.SATFINITE.E4M3.F32.PACK_AB_MERGE_C R13, RZ, R4, RZ ;  /* 0x00000004ff0d723e */ /* 0x000fca00048070ff */
[----:B------:R1:W-:Y:S01]  /*209e0*/  @!P0 STG.E.U8 desc[UR14][R24.64+0xd8], R7 ;  /* 0x0000d80718008986 */ /* 0x0003e2000c10110e */
[----:B0-----:R-:W-:-:S03]  /*209f0*/  F2FP.SATFINITE.E4M3.F32.PACK_AB_MERGE_C R9, RZ, R5, RZ ;  /* 0x00000005ff09723e */ /* 0x001fc600048070ff */
[----:B------:R0:W-:Y:S01]  /*20a00*/  @!P1 STG.E.U8 desc[UR14][R24.64+0xd9], R11 ;  /* 0x0000d90b18009986 */ /* 0x0001e2000c10110e */
[----:B-1----:R-:W-:-:S03]  /*20a10*/  F2FP.SATFINITE.E4M3.F32.PACK_AB_MERGE_C R7, RZ, R2, RZ ;  /* 0x00000002ff07723e */ /* 0x002fc600048070ff */
[----:B------:R1:W-:Y:S01]  /*20a20*/  @!P5 STG.E.U8 desc[UR14][R26.64+0xd8], R13 ;  /* 0x0000d80d1a00d986 */ /* 0x0003e2000c10110e */
[----:B----4-:R-:W-:-:S03]  /*20a30*/  FMUL R3, R38, UR20 ;  /* 0x0000001426037c20 */ /* 0x010fc60008400000 */
[----:B------:R-:W4:Y:S02]  /*20a40*/  LDL.LU R38, [R1+0x238] ;  /* 0x0002380001267983 */ /* 0x000f240000300800 */
[----:B0-----:R-:W-:Y:S01]  /*20a50*/  F2FP.SATFINITE.E4M3.F32.PACK_AB_MERGE_C R11, RZ, R3, RZ ;  /* 0x00000003ff0b723e */ /* 0x001fe200048070ff */
[----:B------:R-:W-:Y:S02]  /*20a60*/  FMUL R4, R37, UR20 ;  /* 0x0000001425047c20 */ /* 0x000fe40008400000 */
[----:B------:R-:W4:Y:S01]  /*20a70*/  LDL.LU R37, [R1+0x23c] ;  /* 0x00023c0001257983 */ /* 0x000f220000300800 */
[----:B--2---:R-:W-:-:S03]  /*20a80*/  FMUL R5, R36, UR20 ;  /* 0x0000001424057c20 */ /* 0x004fc60008400000 */
[----:B------:R-:W2:Y:S01]  /*20a90*/  LDL.LU R36, [R1+0x240] ;  /* 0x0002400001247983 */ /* 0x000ea20000300800 */
[----:B---3--:R-:W-:-:S03]  /*20aa0*/  FMUL R2, R35, UR20 ;  /* 0x0000001423027c20 */ /* 0x008fc60008400000 */
[----:B------:R-:W3:Y:S01]  /*20ab0*/  LDL.LU R35, [R1+0x244] ;  /* 0x0002440001237983 */ /* 0x000ee20000300800 */
[----:B-1----:R-:W-:Y:S01]  /*20ac0*/  F2FP.SATFINITE.E4M3.F32.PACK_AB_MERGE_C R13, RZ, R4, RZ ;  /* 0x00000004ff0d723e */ /* 0x002fe200048070ff */
[----:B-----5:R-:W-:Y:S02]  /*20ad0*/  FMUL R3, R33, UR20 ;  /* 0x0000001421037c20 */ /* 0x020fe40008400000 */
[----:B------:R-:W5:Y:S01]  /*20ae0*/  LDL.LU R33, [R1+0x248] ;  /* 0x0002480001217983 */ /* 0x000f620000300800 */
[----:B------:R-:W-:-:S03]  /*20af0*/  FMUL R4, R32, UR20 ;  /* 0x0000001420047c20 */ /* 0x000fc60008400000 */
[----:B------:R-:W5:Y:S01]  /*20b00*/  LDL.LU R32, [R1+0x24c] ;  /* 0x00024c0001207983 */ /* 0x000f620000300800 */
[C---:B------:R-:W-:Y:S02]  /*20b10*/  ISETP.LT.OR P6, PT, R0.reuse, 0xda, !P2 ;  /* 0x000000da0000780c */ /* 0x040fe400057c1670 */
[C---:B------:R-:W-:Y:S02]  /*20b20*/  ISETP.LT.OR P5, PT, R0.reuse, 0xe1, !P3 ;  /* 0x000000e10000780c */ /* 0x040fe40005fa1670 */
[C---:B------:R-:W-:Y:S02]  /*20b30*/  ISETP.LT.OR P1, PT, R0.reuse, 0xe2, !P2 ;  /* 0x000000e20000780c */ /* 0x040fe40005721670 */
[----:B------:R-:W-:-:S07]  /*20b40*/  ISETP.LT.OR P0, PT, R0, 0xe1, !P2 ;  /* 0x000000e10000780c */ /* 0x000fce0005701670 */
[----:B------:R0:W-:Y:S01]  /*20b50*/  @!P6 STG.E.U8 desc[UR14][R26.64+0xd9], R9 ;  /* 0x0000d9091a00e986 */ /* 0x0001e2000c10110e */
[----:B------:R-:W-:Y:S02]  /*20b60*/  ISETP.LT.OR P6, PT, R0, 0xe2, !P3 ;  /* 0x000000e20000780c */ /* 0x000fe40005fc1670 */
[----:B------:R-:W-:Y:S01]  /*20b70*/  F2FP.SATFINITE.E4M3.F32.PACK_AB_MERGE_C R5, RZ, R5, RZ ;  /* 0x00000005ff05723e */ /* 0x000fe200048070ff */
[----:B------:R-:W-:Y:S01]  /*20b80*/  @!P5 STG.E.U8 desc[UR14][R24.64+0xe0], R7 ;  /* 0x0000e0071800d986 */ /* 0x000fe2000c10110e */
[----:B0-----:R-:W-:Y:S01]  /*20b90*/  F2FP.SATFINITE.E4M3.F32.PACK_AB_MERGE_C R9, RZ, R2, RZ ;  /* 0x00000002ff09723e */ /* 0x001fe200048070ff */
[----:B------:R-:W-:-:S08]  /*20ba0*/  FMUL R2, R41, UR20 ;  /* 0x0000001429027c20 */ /* 0x000fd00008400000 */
[----:B------:R-:W-:Y:S01]  /*20bb0*/  @!P6 STG.E.U8 desc[UR14][R24.64+0xe1], R11 ;  /* 0x0000e10b1800e986 */ /* 0x000fe2000c10110e */
[----:B------:R-:W-:-:S03]  /*20bc0*/  ISETP.LT.OR P6, PT, R0, 0xe9, !P3 ;  /* 0x000000e90000780c */ /* 0x000fc60005fc1670 */
[----:B------:R0:W-:Y:S04]  /*20bd0*/  @!P1 STG.E.U8 desc[UR14][R26.64+0xe1], R5 ;  /* 0x0000e1051a009986 */ /* 0x0001e8000c10110e */
[----:B------:R-:W5:Y:S01]  /*20be0*/  LDL.LU R41, [R1+0x250] ;  /* 0x0002500001297983 */ /* 0x000f620000300800 */
[----:B------:R-:W-:-:S03]  /*20bf0*/  ISETP.LT.OR P5, PT, R0, 0xea, !P2 ;  /* 0x000000ea0000780c */ /* 0x000fc600057a1670 */
[----:B------:R1:W-:Y:S01]  /*20c00*/  @!P0 STG.E.U8 desc[UR14][R26.64+0xe0], R13 ;  /* 0x0000e00d1a008986 */ /* 0x0003e2000c10110e */
[----:B0-----:R-:W-:Y:S01]  /*20c10*/  F2FP.SATFINITE.E4M3.F32.PACK_AB_MERGE_C R5, RZ, R2, RZ ;  /* 0x00000002ff05723e */ /* 0x001fe200048070ff */
[----:B------:R-:W-:Y:S02]  /*20c20*/  FMUL R2, R39, UR20 ;  /* 0x0000001427027c20 */ /* 0x000fe40008400000 */
[----:B------:R-:W5:Y:S01]  /*20c30*/  LDL.LU R39, [R1+0x254] ;  /* 0x0002540001277983 */ /* 0x000f620000300800 */
[----:B------:R-:W-:Y:S02]  /*20c40*/  ISETP.LT.OR P0, PT, R0, 0xea, !P3 ;  /* 0x000000ea0000780c */ /* 0x000fe40005f01670 */
[----:B------:R-:W-:Y:S02]  /*20c50*/  F2FP.SATFINITE.E4M3.F32.PACK_AB_MERGE_C R7, RZ, R3, RZ ;  /* 0x00000003ff07723e */ /* 0x000fe400048070ff */
[----:B------:R-:W-:Y:S02]  /*20c60*/  F2FP.SATFINITE.E4M3.F32.PACK_AB_MERGE_C R11, RZ, R4, RZ ;  /* 0x00000004ff0b723e */ /* 0x000fe400048070ff */
[----:B-1----:R-:W-:Y:S01]  /*20c70*/  F2FP.SATFINITE.E4M3.F32.PACK_AB_MERGE_C R13, RZ, R2, RZ ;  /* 0x00000002ff0d723e */ /* 0x002fe200048070ff */
[----:B------:R-:W-:Y:S06]  /*20c80*/  @!P6 STG.E.U8 desc[UR14][R24.64+0xe8], R9 ;  /* 0x0000e8091800e986 */ /* 0x000fec000c10110e */
[----:B------:R0:W-:Y:S04]  /*20c90*/  @!P0 STG.E.U8 desc[UR14][R24.64+0xe9], R7 ;  /* 0x0000e90718008986 */ /* 0x0001e8000c10110e */
[----:B------:R1:W-:Y:S01]  /*20ca0*/  @!P5 STG.E.U8 desc[UR14][R26.64+0xe9], R11 ;  /* 0x0000e90b1a00d986 */ /* 0x0003e2000c10110e */
[----:B----4-:R-:W-:-:S03]  /*20cb0*/  FMUL R3, R38, UR20 ;  /* 0x0000001426037c20 */ /* 0x010fc60008400000 */
[----:B------:R-:W4:Y:S02]  /*20cc0*/  LDL.LU R38, [R1+0x258] ;  /* 0x0002580001267983 */ /* 0x000f240000300800 */
[----:B0-----:R-:W-:Y:S01]  /*20cd0*/  F2FP.SATFINITE.E4M3.F32.PACK_AB_MERGE_C R7, RZ, R3, RZ ;  /* 0x00000003ff07723e */ /* 0x001fe200048070ff */
[----:B------:R-:W-:Y:S02]  /*20ce0*/  FMUL R4, R37, UR20 ;  /* 0x0000001425047c20 */ /* 0x000fe40008400000 */
[----:B------:R-:W4:Y:S01]  /*20cf0*/  LDL.LU R37, [R1+0x25c] ;  /* 0x00025c0001257983 */ /* 0x000f220000300800 */
[----:B--2---:R-:W-:-:S03]  /*20d00*/  FMUL R2, R36, UR20 ;  /* 0x0000001424027c20 */ /* 0x004fc60008400000 */
[----:B------:R-:W2:Y:S02]  /*20d10*/  LDL.LU R36, [R1+0x260] ;  /* 0x0002600001247983 */ /* 0x000ea40000300800 */
[----:B------:R-:W-:Y:S01]  /*20d20*/  F2FP.SATFINITE.E4M3.F32.PACK_AB_MERGE_C R9, RZ, R2, RZ ;  /* 0x00000002ff09723e */ /* 0x000fe200048070ff */
[----:B---3--:R-:W-:Y:S02]  /*20d30*/  FMUL R2, R35, UR20 ;  /* 0x0000001423027c20 */ /* 0x008fe40008400000 */
[----:B------:R-:W3:Y:S03]  /*20d40*/  LDL.LU R35, [R1+0x264] ;  /* 0x0002640001237983 */ /* 0x000ee60000300800 */
        /* <DEDUP_REMOVED lines=10> */
[----:B------:R-:W-:-:S03]  /*20df0*/  ISETP.LT.OR P1, PT, R0, 0xf1, !P2 ;  /* 0x000000f10000780c */ /* 0x000fc60005721670 */
[----:B------:R1:W-:Y:S01]  /*20e00*/  @!P6 STG.E.U8 desc[UR14][R24.64+0xf0], R13 ;  /* 0x0000f00d1800e986 */ /* 0x0003e2000c10110e */
[----:B------:R-:W-:-:S03]  /*20e10*/  ISETP.LT.OR P6, PT, R0, 0xf9, !P3 ;  /* 0x000000f90000780c */ /* 0x000fc60005fc1670 */
[----:B------:R1:W-:Y:S01]  /*20e20*/  @!P0 STG.E.U8 desc[UR14][R24.64+0xf1], R7 ;  /* 0x0000f10718008986 */ /* 0x0003e2000c10110e */
[----:B------:R-:W-:Y:S02]  /*20e30*/  ISETP.LT.OR P3, PT, R0, 0xfa, !P3 ;  /* 0x000000fa0000780c */ /* 0x000fe40005f61670 */
[----:B0-----:R-:W-:Y:S02]  /*20e40*/  F2FP.SATFINITE.E4M3.F32.PACK_AB_MERGE_C R5, RZ, R4, RZ ;  /* 0x00000004ff05723e */ /* 0x001fe400048070ff */
[----:B-1----:R-:W-:Y:S02]  /*20e50*/  F2FP.SATFINITE.E4M3.F32.PACK_AB_MERGE_C R13, RZ, R3, RZ ;  /* 0x00000003ff0d723e */ /* 0x002fe400048070ff */
[----:B------:R-:W-:Y:S01]  /*20e60*/  F2FP.SATFINITE.E4M3.F32.PACK_AB_MERGE_C R7, RZ, R2, RZ ;  /* 0x00000002ff07723e */ /* 0x000fe200048070ff */
[----:B------:R-:W-:Y:S02]  /*20e70*/  FMUL R2, R41, UR20 ;  /* 0x0000001429027c20 */ /* 0x000fe40008400000 */
[----:B------:R-:W5:Y:S04]  /*20e80*/  LDL.LU R41, [R1+0x270] ;  /* 0x0002700001297983 */ /* 0x000f680000300800 */
[----:B------:R0:W-:Y:S01]  /*20e90*/  @!P5 STG.E.U8 desc[UR14][R26.64+0xf1], R9 ;  /* 0x0000f1091a00d986 */ /* 0x0001e2000c10110e */
[----:B------:R-:W-:-:S03]  /*20ea0*/  FMUL R3, R39, UR20 ;  /* 0x0000001427037c20 */ /* 0x000fc60008400000 */
[----:B------:R-:W5:Y:S01]  /*20eb0*/  LDL.LU R39, [R1+0x274] ;  /* 0x0002740001277983 */ /* 0x000f620000300800 */
[----:B------:R-:W-:-:S03]  /*20ec0*/  ISETP.LT.OR P5, PT, R0, 0xf9, !P2 ;  /* 0x000000f90000780c */ /* 0x000fc600057a1670 */
[----:B------:R-:W-:Y:S01]  /*20ed0*/  @!P1 STG.E.U8 desc[UR14][R26.64+0xf0], R5 ;  /* 0x0000f0051a009986 */ /* 0x000fe2000c10110e */
[----:B0-----:R-:W-:-:S03]  /*20ee0*/  F2FP.SATFINITE.E4M3.F32.PACK_AB_MERGE_C R9, RZ, R2, RZ ;  /* 0x00000002ff09723e */ /* 0x001fc600048070ff */
[----:B------:R0:W-:Y:S04]  /*20ef0*/  @!P6 STG.E.U8 desc[UR14][R24.64+0xf8], R11 ;  /* 0x0000f80b1800e986 */ /* 0x0001e8000c10110e */
[----:B------:R1:W-:Y:S01]  /*20f00*/  @!P3 STG.E.U8 desc[UR14][R24.64+0xf9], R13 ;  /* 0x0000f90d1800b986 */ /* 0x0003e2000c10110e */
[----:B0-----:R-:W-:-:S03]  /*20f10*/  F2FP.SATFINITE.E4M3.F32.PACK_AB_MERGE_C R11, RZ, R3, RZ ;  /* 0x00000003ff0b723e */ /* 0x001fc600048070ff */
[----:B------:R0:W-:Y:S01]  /*20f20*/  @!P5 STG.E.U8 desc[UR14][R26.64+0xf8], R7 ;  /* 0x0000f8071a00d986 */ /* 0x0001e2000c10110e */
[----:B----4-:R-:W-:-:S03]  /*20f30*/  FMUL R4, R38, UR20 ;  /* 0x0000001426047c20 */ /* 0x010fc60008400000 */
[----:B------:R-:W4:Y:S02]  /*20f40*/  LDL.LU R38, [R1+0x278] ;  /* 0x0002780001267983 */ /* 0x000f240000300800 */
[----:B-1----:R-:W-:Y:S01]  /*20f50*/  F2FP.SATFINITE.E4M3.F32.PACK_AB_MERGE_C R13, RZ, R4, RZ ;  /* 0x00000004ff0d723e */ /* 0x002fe200048070ff */
[----:B------:R-:W-:Y:S02]  /*20f60*/  FMUL R5, R37, UR20 ;  /* 0x0000001425057c20 */ /* 0x000fe40008400000 */
[----:B------:R-:W4:Y:S01]  /*20f70*/  LDL.LU R37, [R1+0x27c] ;  /* 0x00027c0001257983 */ /* 0x000f220000300800 */
[----:B--2---:R-:W-:-:S03]  /*20f80*/  FMUL R2, R36, UR20 ;  /* 0x0000001424027c20 */ /* 0x004fc60008400000 */
[----:B------:R-:W2:Y:S01]  /*20f90*/  LDL.LU R36, [R1+0x280] ;  /* 0x0002800001247983 */ /* 0x000ea20000300800 */
[----:B---3--:R-:W-:-:S03]  /*20fa0*/  FMUL R3, R35, UR20 ;  /* 0x0000001423037c20 */ /* 0x008fc60008400000 */
[----:B------:R-:W3:Y:S01]  /*20fb0*/  LDL.LU R35, [R1+0x284] ;  /* 0x0002840001237983 */ /* 0x000ee20000300800 */
[----:B0-----:R-:W-:Y:S01]  /*20fc0*/  F2FP.SATFINITE.E4M3.F32.PACK_AB_MERGE_C R7, RZ, R2, RZ ;  /* 0x00000002ff07723e */ /* 0x001fe200048070ff */
[----:B-----5:R-:W-:Y:S02]  /*20fd0*/  FMUL R4, R33, UR20 ;  /* 0x0000001421047c20 */ /* 0x020fe40008400000 */
[----:B------:R-:W5:Y:S01]  /*20fe0*/  LDL.LU R33, [R1+0x288] ;  /* 0x0002880001217983 */ /* 0x000f620000300800 */
[----:B------:R-:W-:-:S03]  /*20ff0*/  FMUL R2, R32, UR20 ;  /* 0x0000001420027c20 */ /* 0x000fc60008400000 */
[----:B------:R-:W5:Y:S01]  /*21000*/  LDL.LU R32, [R1+0x28c] ;  /* 0x00028c0001207983 */ /* 0x000f620000300800 */
[----:B------:R-:W-:Y:S02]  /*21010*/  ISETP.GE.AND P1, PT, R34, 0x81, PT ;  /* 0x000000812200780c */ /* 0x000fe40003f26270 */
[C---:B------:R-:W-:Y:S02]  /*21020*/  ISETP.LT.OR P2, PT, R0.reuse, 0xfa, !P2 ;  /* 0x000000fa0000780c */ /* 0x040fe40005741670 */
[C---:B------:R-:W-:Y:S02]  /*21030*/  ISETP.LT.OR P6, PT, R0.reuse, 0x1, !P1 ;  /* 0x000000010000780c */ /* 0x040fe40004fc1670 */
[----:B------:R-:W-:Y:S02]  /*21040*/  ISETP.LT.OR P3, PT, R0, 0x2, !P1 ;  /* 0x000000020000780c */ /* 0x000fe40004f61670 */
[----:B------:R-:W-:-:S07]  /*21050*/  ISETP.GE.AND P0, PT, R34, 0x89, PT ;  /* 0x000000892200780c */ /* 0x000fce0003f06270 */
[----:B------:R0:W-:Y:S04]  /*21060*/  @!P2 STG.E.U8 desc[UR14][R26.64+0xf9], R9 ;  /* 0x0000f9091a00a986 */ /* 0x0001e8000c10110e */
[----:B------:R-:W-:Y:S01]  /*21070*/  @!P6 STG.E.U8 desc[UR14][R30.64], R11 ;  /* 0x0000000b1e00e986 */ /* 0x000fe2000c10110e */
[C---:B------:R-:W-:Y:S02]  /*21080*/  ISETP.LT.OR P6, PT, R0.reuse, 0x2, !P0 ;  /* 0x000000020000780c */ /* 0x040fe400047c1670 */
[C---:B------:R-:W-:Y:S01]  /*21090*/  ISETP.LT.OR P5, PT, R0.reuse, 0x1, !P0 ;  /* 0x000000010000780c */ /* 0x040fe200047a1670 */
[----:B------:R1:W-:Y:S01]  /*210a0*/  @!P3 STG.E.U8 desc[UR14][R30.64+0x1], R13 ;  /* 0x0000010d1e00b986 */ /* 0x0003e2000c10110e */
[----:B------:R-:W-:Y:S02]  /*210b0*/  ISETP.LT.OR P2, PT, R0, 0xa, !P1 ;  /* 0x0000000a0000780c */ /* 0x000fe40004f41670 */
[----:B0-----:R-:W-:-:S02]  /*210c0*/  F2FP.SATFINITE.E4M3.F32.PACK_AB_MERGE_C R9, RZ, R3, RZ ;  /* 0x00000003ff09723e */ /* 0x001fc400048070ff */
[----:B------:R-:W-:Y:S01]  /*210d0*/  ISETP.LT.OR P3, PT, R0, 0x9, !P1 ;  /* 0x000000090000780c */ /* 0x000fe20004f61670 */
[----:B------:R-:W-:Y:S01]  /*210e0*/  FMUL R3, R41, UR20 ;  /* 0x0000001429037c20 */ /* 0x000fe20008400000 */
[----:B-1----:R-:W-:Y:S01]  /*210f0*/  F2FP.SATFINITE.E4M3.F32.PACK_AB_MERGE_C R13, RZ, R2, RZ ;  /* 0x00000002ff0d723e */ /* 0x002fe200048070ff */
[----:B------:R-:W5:Y:S01]  /*21100*/  LDL.LU R41, [R1+0x290] ;  /* 0x0002900001297983 */ /* 0x000f620000300800 */
[----:B------:R-:W-:Y:S02]  /*21110*/  F2FP.SATFINITE.E4M3.F32.PACK_AB_MERGE_C R5, RZ, R5, RZ ;  /* 0x00000005ff05723e */ /* 0x000fe400048070ff */
[----:B------:R-:W-:Y:S01]  /*21120*/  F2FP.SATFINITE.E4M3.F32.PACK_AB_MERGE_C R11, RZ, R4, RZ ;  /* 0x00000004ff0b723e */ /* 0x000fe200048070ff */
[----:B------:R0:W-:Y:S01]  /*21130*/  @!P6 STG.E.U8 desc[UR14][R28.64+0x1], R7 ;  /* 0x000001071c00e986 */ /* 0x0001e2000c10110e */
[----:B------:R-:W-:-:S03]  /*21140*/  FMUL R2, R39, UR20 ;  /* 0x0000001427027c20 */ /* 0x000fc60008400000 */
[----:B------:R-:W5:Y:S01]  /*21150*/  LDL.LU R39, [R1+0x294] ;  /* 0x0002940001277983 */ /* 0x000f620000300800 */
[----:B------:R-:W-:Y:S02]  /*21160*/  ISETP.LT.OR P6, PT, R0, 0xa, !P0 ;  /* 0x0000000a0000780c */ /* 0x000fe400047c1670 */
[----:B0-----:R-:W-:Y:S01]  /*21170*/  F2FP.SATFINITE.E4M3.F32.PACK_AB_MERGE_C R7, RZ, R2, RZ ;  /* 0x00000002ff07723e */ /* 0x001fe200048070ff */
[----:B------:R0:W-:Y:S04]  /*21180*/  @!P5 STG.E.U8 desc[UR14][R28.64], R5 ;  /* 0x000000051c00d986 */ /* 0x0001e8000c10110e */
[----:B------:R-:W-:Y:S04]  /*21190*/  @!P2 STG.E.U8 desc[UR14][R30.64+0x9], R11 ;  /* 0x0000090b1e00a986 */ /* 0x000fe8000c10110e */
[----:B------:R1:W-:Y:S01]  /*211a0*/  @!P3 STG.E.U8 desc[UR14][R30.64+0x8], R9 ;  /* 0x000008091e00b986 */ /* 0x0003e2000c10110e */
[----:B0-----:R-:W-:-:S05]  /*211b0*/  F2FP.SATFINITE.E4M3.F32.PACK_AB_MERGE_C R5, RZ, R3, RZ ;  /* 0x00000003ff05723e */ /* 0x001fca00048070ff */
[----:B------:R0:W-:Y:S01]  /*211c0*/  @!P6 STG.E.U8 desc[UR14][R28.64+0x9], R5 ;  /* 0x000009051c00e986 */ /* 0x0001e2000c10110e */
[----:B----4-:R-:W-:-:S03]  /*211d0*/  FMUL R4, R38, UR20 ;  /* 0x0000001426047c20 */ /* 0x010fc60008400000 */
[----:B------:R-:W4:Y:S02]  /*211e0*/  LDL.LU R38, [R1+0x298] ;  /* 0x0002980001267983 */ /* 0x000f240000300800 */
[----:B-1----:R-:W-:Y:S01]  /*211f0*/  F2FP.SATFINITE.E4M3.F32.PACK_AB_MERGE_C R9, RZ, R4, RZ ;  /* 0x00000004ff09723e */ /* 0x002fe200048070ff */
[----:B------:R-:W-:Y:S02]  /*21200*/  FMUL R2, R37, UR20 ;  /* 0x0000001425027c20 */ /* 0x000fe40008400000 */
[----:B------:R-:W4:Y:S03]  /*21210*/  LDL.LU R37, [R1+0x29c] ;  /* 0x00029c0001257983 */ /* 0x000f260000300800 */
[----:B------:R-:W-:Y:S01]  /*21220*/  F2FP.SATFINITE.E4M3.F32.PACK_AB_MERGE_C R11, RZ, R2, RZ ;  /* 0x00000002ff0b723e */ /* 0x000fe200048070ff */
[----:B--2---:R-:W-:Y:S02]  /*21230*/  FMUL R2, R36, UR20 ;  /* 0x0000001424027c20 */ /* 0x004fe40008400000 */
[----:B------:R-:W2:Y:S01]  /*21240*/  LDL.LU R36, [R1+0x2a0] ;  /* 0x0002a00001247983 */ /* 0x000ea20000300800 */
[----:B---3--:R-:W-:-:S03]  /*21250*/  FMUL R3, R35, UR20 ;  /* 0x0000001423037c20 */ /* 0x008fc60008400000 */
[----:B------:R-:W3:Y:S01]  /*21260*/  LDL.LU R35, [R1+0x2a4] ;  /* 0x0002a40001237983 */ /* 0x000ee20000300800 */
[----:B-----5:R-:W-:-:S03]  /*21270*/  FMUL R4, R33, UR20 ;  /* 0x0000001421047c20 */ /* 0x020fc60008400000 */
[----:B------:R-:W5:Y:S01]  /*21280*/  LDL.LU R33, [R1+0x2a8] ;  /* 0x0002a80001217983 */ /* 0x000f620000300800 */
[----:B0-----:R-:W-:-:S03]  /*21290*/  FMUL R5, R32, UR20 ;  /* 0x0000001420057c20 */ /* 0x001fc60008400000 */
[----:B------:R-:W5:Y:S01]  /*212a0*/  LDL.LU R32, [R1+0x2ac] ;  /* 0x0002ac0001207983 */ /* 0x000f620000300800 */
[C---:B------:R-:W-:Y:S02]  /*212b0*/  ISETP.LT.OR P5, PT, R0.reuse, 0x9, !P0 ;  /* 0x000000090000780c */ /* 0x040fe400047a1670 */
[C---:B------:R-:W-:Y:S02]  /*212c0*/  ISETP.LT.OR P3, PT, R0.reuse, 0x11, !P1 ;  /* 0x000000110000780c */ /* 0x040fe40004f61670 */
[C---:B------:R-:W-:Y:S02]  /*212d0*/  ISETP.LT.OR P2, PT, R0.reuse, 0x12, !P1 ;  /* 0x000000120000780c */ /* 0x040fe40004f41670 */
[----:B------:R-:W-:-:S07]  /*212e0*/  ISETP.LT.OR P6, PT, R0, 0x12, !P0 ;  /* 0x000000120000780c */ /* 0x000fce00047c1670 */
[----:B------:R-:W-:Y:S01]  /*212f0*/  @!P5 STG.E.U8 desc[UR14][R28.64+0x8], R13 ;  /* 0x0000080d1c00d986 */ /* 0x000fe2000c10110e */
[----:B------:R-:W-:-:S03]  /*21300*/  ISETP.LT.OR P5, PT, R0, 0x11, !P0 ;  /* 0x000000110000780c */ /* 0x000fc600047a1670 */
[----:B------:R0:W-:Y:S01]  /*21310*/  @!P3 STG.E.U8 desc[UR14][R30.64+0x10], R7 ;  /* 0x000010071e00b986 */ /* 0x0001e2000c10110e */
[----:B------:R-:W-:-:S03]  /*21320*/  ISETP.LT.OR P3, PT, R0, 0x19, !P1 ;  /* 0x000000190000780c */ /* 0x000fc60004f61670 */
[----:B------:R1:W-:Y:S01]  /*21330*/  @!P2 STG.E.U8 desc[UR14][R30.64+0x11], R9 ;  /* 0x000011091e00a986 */ /* 0x0003e2000c10110e */
[----:B------:R-:W-:Y:S02]  /*21340*/  ISETP.LT.OR P2, PT, R0, 0x1a, !P1 ;  /* 0x0000001a0000780c */ /* 0x000fe40004f41670 */
[----:B0-----:R-:W-:Y:S02]  /*21350*/  F2FP.SATFINITE.E4M3.F32.PACK_AB_MERGE_C R7, RZ, R2, RZ ;  /* 0x00000002ff07723e */ /* 0x001fe400048070ff */
[----:B-1----:R-:W-:Y:S01]  /*21360*/  F2FP.SATFINITE.E4M3.F32.PACK_AB_MERGE_C R9, RZ, R3, RZ ;  /* 0x00000003ff09723e */ /* 0x002fe200048070ff */
[----:B------:R-:W-:Y:S02]  /*21370*/  FMUL R2, R41, UR20 ;  /* 0x0000001429027c20 */ /* 0x000fe40008400000 */
[----:B------:R-:W5:Y:S01]  /*21380*/  LDL.LU R41, [R1+0x2b0] ;  /* 0x0002b00001297983 */ /* 0x000f620000300800 */
[----:B------:R-:W-:-:S03]  /*21390*/  F2FP.SATFINITE.E4M3.F32.PACK_AB_MERGE_C R13, RZ, R4, RZ ;  /* 0x00000004ff0d723e */ /* 0x000fc600048070ff */
[----:B------:R0:W-:Y:S01]  /*213a0*/  @!P6 STG.E.U8 desc[UR14][R28.64+0x11], R7 ;  /* 0x000011071c00e986 */ /* 0x0001e2000c10110e */
[----:B------:R-:W-:-:S03]  /*213b0*/  FMUL R3, R39, UR20 ;  /* 0x0000001427037c20 */ /* 0x000fc60008400000 */
[----:B------:R-:W5:Y:S01]  /*213c0*/  LDL.LU R39, [R1+0x2b4] ;  /* 0x0002b40001277983 */ /* 0x000f620000300800 */
[----:B------:R-:W-:Y:S02]  /*213d0*/  ISETP.LT.OR P6, PT, R0, 0x1a, !P0 ;  /* 0x0000001a0000780c */ /* 0x000fe400047c1670 */
[----:B0-----:R-:W-:Y:S01]  /*213e0*/  F2FP.SATFINITE.E4M3.F32.PACK_AB_MERGE_C R7, RZ, R2, RZ ;  /* 0x00000002ff07723e */ /* 0x001fe200048070ff */
[----:B------:R-:W-:Y:S04]  /*213f0*/  @!P5 STG.E.U8 desc[UR14][R28.64+0x10], R11 ;  /* 0x0000100b1c00d986 */ /* 0x000fe8000c10110e */
[----:B------:R0:W-:Y:S04]  /*21400*/  @!P3 STG.E.U8 desc[UR14][R30.64+0x18], R9 ;  /* 0x000018091e00b986 */ /* 0x0001e8000c10110e */
[----:B------:R1:W-:Y:S01]  /*21410*/  @!P2 STG.E.U8 desc[UR14][R30.64+0x19], R13 ;  /* 0x0000190d1e00a986 */ /* 0x0003e2000c10110e */
[----:B0-----:R-:W-:-:S03]  /*21420*/  F2FP.SATFINITE.E4M3.F32.PACK_AB_MERGE_C R9, RZ, R3, RZ ;  /* 0x00000003ff09723e */ /* 0x001fc600048070ff */
[----:B------:R0:W-:Y:S01]  /*21430*/  @!P6 STG.E.U8 desc[UR14][R28.64+0x19], R7 ;  /* 0x000019071c00e986 */ /* 0x0001e2000c10110e */
[----:B----4-:R-:W-:-:S03]  /*21440*/  FMUL R4, R38, UR20 ;  /* 0x0000001426047c20 */ /* 0x010fc60008400000 */
[----:B------:R-:W4:Y:S02]  /*21450*/  LDL.LU R38, [R1+0x2b8] ;  /* 0x0002b80001267983 */ /* 0x000f240000300800 */
[----:B------:R-:W-:Y:S01]  /*21460*/  F2FP.SATFINITE.E4M3.F32.PACK_AB_MERGE_C R11, RZ, R4, RZ ;  /* 0x00000004ff0b723e */ /* 0x000fe200048070ff */
[----:B------:R-:W-:Y:S02]  /*21470*/  FMUL R2, R37, UR20 ;  /* 0x0000001425027c20 */ /* 0x000fe40008400000 */
[----:B------:R-:W4:Y:S03]  /*21480*/  LDL.LU R37, [R1+0x2bc] ;  /* 0x0002bc0001257983 */ /* 0x000f260000300800 */
[----:B-1----:R-:W-:Y:S01]  /*21490*/  F2FP.SATFINITE.E4M3.F32.PACK_AB_MERGE_C R13, RZ, R2, RZ ;  /* 0x00000002ff0d723e */ /* 0x002fe200048070ff */
[----:B--2---:R-:W-:Y:S02]  /*214a0*/  FMUL R3, R36, UR20 ;  /* 0x0000001424037c20 */ /* 0x004fe40008400000 */
[----:B------:R-:W2:Y:S01]  /*214b0*/  LDL.LU R36, [R1+0x2c0] ;  /* 0x0002c00001247983 */ /* 0x000ea20000300800 */
[----:B---3--:R-:W-:-:S03]  /*214c0*/  FMUL R2, R35, UR20 ;  /* 0x0000001423027c20 */ /* 0x008fc60008400000 */
[----:B------:R-:W3:Y:S02]  /*214d0*/  LDL.LU R35, [R1+0x2c4] ;  /* 0x0002c40001237983 */ /* 0x000ee40000300800 */
[----:B0-----:R-:W-:Y:S01]  /*214e0*/  F2FP.SATFINITE.E4M3.F32.PACK_AB_MERGE_C R7, RZ, R2, RZ ;  /* 0x00000002ff07723e */ /* 0x001fe200048070ff */
[----:B-----5:R-:W-:Y:S02]  /*214f0*/  FMUL R4, R33, UR20 ;  /* 0x0000001421047c20 */ /* 0x020fe40008400000 */
[----:B------:R-:W5:Y:S01]  /*21500*/  LDL.LU R33, [R1+0x2c8] ;  /* 0x0002c80001217983 */ /* 0x000f620000300800 */
[----:B------:R-:W-:-:S03]  /*21510*/  FMUL R2, R32, UR20 ;  /* 0x0000001420027c20 */ /* 0x000fc60008400000 */
[----:B------:R-:W5:Y:S01]  /*21520*/  LDL.LU R32, [R1+0x2cc] ;  /* 0x0002cc0001207983 */ /* 0x000f620000300800 */
[C---:B------:R-:W-:Y:S02]  /*21530*/  ISETP.LT.OR P5, PT, R0.reuse, 0x19, !P0 ;  /* 0x000000190000780c */ /* 0x040fe400047a1670 */
[C---:B------:R-:W-:Y:S02]  /*21540*/  ISETP.LT.OR P3, PT, R0.reuse, 0x21, !P1 ;  /* 0x000000210000780c */ /* 0x040fe40004f61670 */
[C---:B------:R-:W-:Y:S02]  /*21550*/  ISETP.LT.OR P2, PT, R0.reuse, 0x22, !P1 ;  /* 0x000000220000780c */ /* 0x040fe40004f41670 */
[----:B------:R-:W-:Y:S02]  /*21560*/  F2FP.SATFINITE.E4M3.F32.PACK_AB_MERGE_C R5, RZ, R5, RZ ;  /* 0x00000005ff05723e */ /* 0x000fe400048070ff */
[----:B------:R-:W-:-:S05]  /*21570*/  ISETP.LT.OR P6, PT, R0, 0x22, !P0 ;  /* 0x000000220000780c */ /* 0x000fca00047c1670 */
[----:B------:R0:W-:Y:S01]  /*21580*/  @!P5 STG.E.U8 desc[UR14][R28.64+0x18], R5 ;  /* 0x000018051c00d986 */ /* 0x0001e2000c10110e */
[----:B------:R-:W-:-:S03]  /*21590*/  ISETP.LT.OR P5, PT, R0, 0x21, !P0 ;  /* 0x000000210000780c */ /* 0x000fc600047a1670 */
[----:B------:R-:W-:Y:S01]  /*215a0*/  @!P3 STG.E.U8 desc[UR14][R30.64+0x20], R9 ;  /* 0x000020091e00b986 */ /* 0x000fe2000c10110e */
        /* <DEDUP_REMOVED lines=8> */
[----:B------:R-:W-:Y:S01]  /*21630*/  @!P6 STG.E.U8 desc[UR14][R28.64+0x21], R5 ;  /* 0x000021051c00e986 */ /* 0x000fe2000c10110e */
[----:B------:R-:W-:-:S03]  /*21640*/  FMUL R3, R39, UR20 ;  /* 0x0000001427037c20 */ /* 0x000fc60008400000 */
[----:B------:R-:W5:Y:S01]  /*21650*/  LDL.LU R39, [R1+0x2d4] ;  /* 0x0002d40001277983 */ /* 0x000f620000300800 */
[----:B------:R-:W-:-:S03]  /*21660*/  ISETP.LT.OR P6, PT, R0, 0x2a, !P0 ;  /* 0x0000002a0000780c */ /* 0x000fc600047c1670 */
[----:B------:R-:W-:Y:S04]  /*21670*/  @!P5 STG.E.U8 desc[UR14][R28.64+0x20], R13 ;  /* 0x0000200d1c00d986 */ /* 0x000fe8000c10110e */
[----:B------:R0:W-:Y:S04]  /*21680*/  @!P3 STG.E.U8 desc[UR14][R30.64+0x28], R7 ;  /* 0x000028071e00b986 */ /* 0x0001e8000c10110e */
[----:B------:R1:W-:Y:S01]  /*21690*/  @!P2 STG.E.U8 desc[UR14][R30.64+0x29], R9 ;  /* 0x000029091e00a986 */ /* 0x0003e2000c10110e */
[----:B0-----:R-:W-:Y:S02]  /*216a0*/  F2FP.SATFINITE.E4M3.F32.PACK_AB_MERGE_C R7, RZ, R2, RZ ;  /* 0x00000002ff07723e */ /* 0x001fe400048070ff */
[----:B-1----:R-:W-:-:S03]  /*216b0*/  F2FP.SATFINITE.E4M3.F32.PACK_AB_MERGE_C R9, RZ, R3, RZ ;  /* 0x00000003ff09723e */ /* 0x002fc600048070ff */
[----:B------:R0:W-:Y:S01]  /*216c0*/  @!P6 STG.E.U8 desc[UR14][R28.64+0x29], R7 ;  /* 0x000029071c00e986 */ /* 0x0001e2000c10110e */
[----:B----4-:R-:W-:-:S03]  /*216d0*/  FMUL R4, R38, UR20 ;  /* 0x0000001426047c20 */ /* 0x010fc60008400000 */
[----:B------:R-:W4:Y:S02]  /*216e0*/  LDL.LU R38, [R1+0x2d8] ;  /* 0x0002d80001267983 */ /* 0x000f240000300800 */
[----:B------:R-:W-:Y:S01]  /*216f0*/  F2FP.SATFINITE.E4M3.F32.PACK_AB_MERGE_C R13, RZ, R4, RZ ;  /* 0x00000004ff0d723e */ /* 0x000fe200048070ff */
        /* <DEDUP_REMOVED lines=21> */
[----:B------:R-:W-:Y:S02]  /*21850*/  F2FP.SATFINITE.E4M3.F32.PACK_AB_MERGE_C R5, RZ, R5, RZ ;  /* 0x00000005ff05723e */ /* 0x000fe400048070ff */
        /* <DEDUP_REMOVED lines=204> */
[----:B------:R-:W-:Y:S01]  /*22520*/  F2FP.SATFINITE.E4M3.F32.PACK_AB_MERGE_C R9, RZ, R4, RZ ;  /* 0x00000004ff09723e */ /* 0x000fe200048070ff */
[----:B------:R-:W-:-:S02]  /*22530*/  FMUL R3, R39, UR20 ;  /* 0x0000001427037c20 */ /* 0x000fc40008400000 */
[----:B------:R-:W5:Y:S04]  /*22540*/  LDL.LU R39, [R1+0x394] ;  /* 0x0003940001277983 */ /* 0x000f680000300800 */
[----:B------:R-:W-:Y:S04]  /*22550*/  @!P6 STG.E.U8 desc[UR14][R28.64+0x81], R5 ;  /* 0x000081051c00e986 */ /* 0x000fe8000c10110e */
[----:B------:R-:W-:Y:S04]  /*22560*/  @!P5 STG.E.U8 desc[UR14][R28.64+0x80], R13 ;  /* 0x0000800d1c00d986 */ /* 0x000fe8000c10110e */
[----:B------:R0:W-:Y:S04]  /*22570*/  @!P3 STG.E.U8 desc[UR14][R30.64+0x88], R7 ;  /* 0x000088071e00b986 */ /* 0x0001e8000c10110e */
[----:B------:R1:W-:Y:S01]  /*22580*/  @!P2 STG.E.U8 desc[UR14][R30.64+0x89], R9 ;  /* 0x000089091e00a986 */ /* 0x0003e2000c10110e */
[----:B0-----:R-:W-:-:S02]  /*22590*/  F2FP.SATFINITE.E4M3.F32.PACK_AB_MERGE_C R7, RZ, R2, RZ ;  /* 0x00000002ff07723e */ /* 0x001fc400048070ff */
[----:B-1----:R-:W-:Y:S01]  /*225a0*/  F2FP.SATFINITE.E4M3.F32.PACK_AB_MERGE_C R9, RZ, R3, RZ ;  /* 0x00000003ff09723e */ /* 0x002fe200048070ff */
[----:B----4-:R-:W-:Y:S02]  /*225b0*/  FMUL R4, R38, UR20 ;  /* 0x0000001426047c20 */ /* 0x010fe40008400000 */
[----:B------:R-:W4:Y:S03]  /*225c0*/  LDL.LU R38, [R1+0x398] ;  /* 0x0003980001267983 */ /* 0x000f260000300800 */
[----:B------:R-:W-:Y:S01]  /*225d0*/  F2FP.SATFINITE.E4M3.F32.PACK_AB_MERGE_C R13, RZ, R4, RZ ;  /* 0x00000004ff0d723e */ /* 0x000fe200048070ff */
[----:B------:R-:W-:Y:S02]  /*225e0*/  FMUL R5, R37, UR20 ;  /* 0x0000001425057c20 */ /* 0x000fe40008400000 */
[----:B------:R-:W4:Y:S01]  /*225f0*/  LDL.LU R37, [R1+0x39c] ;  /* 0x00039c0001257983 */ /* 0x000f220000300800 */
[----:B--2---:R-:W-:-:S03]  /*22600*/  FMUL R2, R36, UR20 ;  /* 0x0000001424027c20 */ /* 0x004fc60008400000 */
[----:B------:R-:W2:Y:S01]  /*22610*/  LDL.LU R36, [R1+0x3a0] ;  /* 0x0003a00001247983 */ /* 0x000ea20000300800 */
[----:B---3--:R-:W-:-:S03]  /*22620*/  FMUL R3, R35, UR20 ;  /* 0x0000001423037c20 */ /* 0x008fc60008400000 */
[----:B------:R-:W3:Y:S01]  /*22630*/  LDL.LU R35, [R1+0x3a4] ;  /* 0x0003a40001237983 */ /* 0x000ee20000300800 */
[----:B------:R-:W-:Y:S01]  /*22640*/  F2FP.SATFINITE.E4M3.F32.PACK_AB_MERGE_C R15, RZ, R5, RZ ;  /* 0x00000005ff0f723e */ /* 0x000fe200048070ff */
        /* <DEDUP_REMOVED lines=10> */
[----:B------:R-:W-:Y:S01]  /*226f0*/  @!P5 STG.E.U8 desc[UR14][R28.64+0x88], R11 ;  /* 0x0000880b1c00d986 */ /* 0x000fe2000c10110e */
[----:B------:R-:W-:-:S03]  /*22700*/  ISETP.LT.OR P5, PT, R0, 0x91, !P0 ;  /* 0x000000910000780c */ /* 0x000fc600047a1670 */
[----:B------:R1:W-:Y:S01]  /*22710*/  @!P3 STG.E.U8 desc[UR14][R30.64+0x90], R9 ;  /* 0x000090091e00b986 */ /* 0x0003e2000c10110e */
[C---:B------:R-:W-:Y:S02]  /*22720*/  ISETP.LT.OR P3, PT, R0.reuse, 0x99, !P1 ;  /* 0x000000990000780c */ /* 0x040fe40004f61670 */
[----:B0-----:R-:W-:Y:S01]  /*22730*/  F2FP.SATFINITE.E4M3.F32.PACK_AB_MERGE_C R7, RZ, R2, RZ ;  /* 0x00000002ff07723e */ /* 0x001fe200048070ff */
[----:B------:R-:W-:Y:S01]  /*22740*/  @!P2 STG.E.U8 desc[UR14][R30.64+0x91], R13 ;  /* 0x0000910d1e00a986 */ /* 0x000fe2000c10110e */
[----:B------:R-:W-:Y:S02]  /*22750*/  ISETP.LT.OR P2, PT, R0, 0x9a, !P1 ;  /* 0x0000009a0000780c */ /* 0x000fe40004f41670 */
        /* <DEDUP_REMOVED lines=86> */
[----:B------:R-:W-:Y:S01]  /*22cc0*/  FMUL R2, R39, UR20 ;  /* 0x0000001427027c20 */ /* 0x000fe20008400000 */
[----:B------:R-:W-:Y:S02]  /*22cd0*/  ISETP.LT.OR P6, PT, R0, 0xba, !P0 ;  /* 0x000000ba0000780c */ /* 0x000fe400047c1670 */
[----:B------:R-:W5:Y:S02]  /*22ce0*/  LDL.LU R39, [R1+0x3f4] ;  /* 0x0003f40001277983 */ /* 0x000f640000300800 */
[----:B0-----:R-:W-:Y:S02]  /*22cf0*/  F2FP.SATFINITE.E4M3.F32.PACK_AB_MERGE_C R7, RZ, R2, RZ ;  /* 0x00000002ff07723e */ /* 0x001fe400048070ff */
        /* <DEDUP_REMOVED lines=28> */
[C---:B------:R-:W-:Y:S02]  /*22ec0*/  ISETP.LT.OR P2, PT, R0.reuse, 0xca, !P1 ;  /* 0x000000ca0000780c */ /* 0x040fe40004f41670 */
[----:B0-----:R-:W-:Y:S02]  /*22ed0*/  F2FP.SATFINITE.E4M3.F32.PACK_AB_MERGE_C R7, RZ, R2, RZ ;  /* 0x00000002ff07723e */ /* 0x001fe400048070ff */
[----:B-1----:R-:W-:Y:S01]  /*22ee0*/  F2FP.SATFINITE.E4M3.F32.PACK_AB_MERGE_C R9, RZ, R3, RZ ;  /* 0x00000003ff09723e */ /* 0x002fe200048070ff */
[----:B------:R-:W-:Y:S02]  /*22ef0*/  FMUL R2, R41, UR20 ;  /* 0x0000001429027c20 */ /* 0x000fe40008400000 */
[----:B------:R0:W-:Y:S01]  /*22f00*/  @!P6 STG.E.U8 desc[UR14][R28.64+0xc1], R7 ;  /* 0x0000c1071c00e986 */ /* 0x0001e2000c10110e */
[----:B------:R-:W-:-:S03]  /*22f10*/  ISETP.LT.OR P6, PT, R0, 0xca, !P0 ;  /* 0x000000ca0000780c */ /* 0x000fc600047c1670 */
[----:B------:R-:W5:Y:S01]  /*22f20*/  LDL.LU R41, [R1+0x410] ;  /* 0x0004100001297983 */ /* 0x000f620000300800 */
[----:B------:R-:W-:Y:S01]  /*22f30*/  F2FP.SATFINITE.E4M3.F32.PACK_AB_MERGE_C R13, RZ, R4, RZ ;  /* 0x00000004ff0d723e */ /* 0x000fe200048070ff */
[----:B------:R-:W-:Y:S02]  /*22f40*/  FMUL R3, R39, UR20 ;  /* 0x0000001427037c20 */ /* 0x000fe40008400000 */
[----:B------:R-:W5:Y:S01]  /*22f50*/  LDL.LU R39, [R1+0x414] ;  /* 0x0004140001277983 */ /* 0x000f620000300800 */
[----:B0-----:R-:W-:-:S03]  /*22f60*/  F2FP.SATFINITE.E4M3.F32.PACK_AB_MERGE_C R7, RZ, R2, RZ ;  /* 0x00000002ff07723e */ /* 0x001fc600048070ff */
        /* <DEDUP_REMOVED lines=21> */
[C---:B------:R-:W-:Y:S01]  /*230c0*/  ISETP.LT.OR P3, PT, R0.reuse, 0xd1, !P1 ;  /* 0x000000d10000780c */ /* 0x040fe20004f61670 */
[----:B------:R-:W5:Y:S01]  /*230d0*/  LDL.LU R42, [R1+0x430] ;  /* 0x00043000012a7983 */ /* 0x000f620000300800 */
[C---:B------:R-:W-:Y:S02]  /*230e0*/  ISETP.LT.OR P2, PT, R0.reuse, 0xd2, !P1 ;  /* 0x000000d20000780c */ /* 0x040fe40004f41670 */
[----:B------:R-:W-:Y:S02]  /*230f0*/  ISETP.LT.OR P6, PT, R0, 0xd2, !P0 ;  /* 0x000000d20000780c */ /* 0x000fe400047c1670 */
[----:B------:R-:W-:-:S05]  /*23100*/  F2FP.SATFINITE.E4M3.F32.PACK_AB_MERGE_C R5, RZ, R5, RZ ;  /* 0x00000005ff05723e */ /* 0x000fca00048070ff */
[----:B------:R0:W-:Y:S01]  /*23110*/  @!P5 STG.E.U8 desc[UR14][R28.64+0xc8], R5 ;  /* 0x0000c8051c00d986 */ /* 0x0001e2000c10110e */
[----:B------:R-:W-:-:S03]  /*23120*/  ISETP.LT.OR P5, PT, R0, 0xd1, !P0 ;  /* 0x000000d10000780c */ /* 0x000fc600047a1670 */
[----:B------:R-:W-:Y:S01]  /*23130*/  @!P3 STG.E.U8 desc[UR14][R30.64+0xd0], R9 ;  /* 0x0000d0091e00b986 */ /* 0x000fe2000c10110e */
[----:B------:R-:W-:-:S03]  /*23140*/  ISETP.LT.OR P3, PT, R0, 0xd9, !P1 ;  /* 0x000000d90000780c */ /* 0x000fc60004f61670 */
[----:B------:R1:W-:Y:S01]  /*23150*/  @!P2 STG.E.U8 desc[UR14][R30.64+0xd1], R11 ;  /* 0x0000d10b1e00a986 */ /* 0x0003e2000c10110e */
[----:B0-----:R-:W-:Y:S02]  /*23160*/  F2FP.SATFINITE.E4M3.F32.PACK_AB_MERGE_C R5, RZ, R3, RZ ;  /* 0x00000003ff05723e */ /* 0x001fe400048070ff */
[----:B------:R-:W-:-:S03]  /*23170*/  ISETP.LT.OR P2, PT, R0, 0xda, !P1 ;  /* 0x000000da0000780c */ /* 0x000fc60004f41670 */
[----:B------:R-:W-:Y:S01]  /*23180*/  @!P6 STG.E.U8 desc[UR14][R28.64+0xd1], R5 ;  /* 0x0000d1051c00e986 */ /* 0x000fe2000c10110e */
[----:B-1----:R-:W-:Y:S02]  /*23190*/  F2FP.SATFINITE.E4M3.F32.PACK_AB_MERGE_C R11, RZ, R2, RZ ;  /* 0x00000002ff0b723e */ /* 0x002fe400048070ff */
[----:B------:R-:W-:Y:S01]  /*231a0*/  ISETP.LT.OR P6, PT, R0, 0xda, !P0 ;  /* 0x000000da0000780c */ /* 0x000fe200047c1670 */
[----:B------:R-:W-:Y:S02]  /*231b0*/  FMUL R2, R41, UR20 ;  /* 0x0000001429027c20 */ /* 0x000fe40008400000 */
[----:B------:R-:W5:Y:S01]  /*231c0*/  LDL.LU R41, [R1+0x434] ;  /* 0x0004340001297983 */ /* 0x000f620000300800 */
[----:B------:R-:W-:-:S03]  /*231d0*/  FMUL R3, R39, UR20 ;  /* 0x0000001427037c20 */ /* 0x000fc60008400000 */
[----:B------:R-:W5:Y:S01]  /*231e0*/  LDL.LU R39, [R1+0x438] ;  /* 0x0004380001277983 */ /* 0x000f620000300800 */
[----:B------:R-:W-:-:S03]  /*231f0*/  F2FP.SATFINITE.E4M3.F32.PACK_AB_MERGE_C R9, RZ, R4, RZ ;  /* 0x00000004ff09723e */ /* 0x000fc600048070ff */
        /* <DEDUP_REMOVED lines=12> */
[----:B------:R-:W2:Y:S02]  /*232c0*/  LDL.LU R36, [R1+0x444] ;  /* 0x0004440001247983 */ /* 0x000ea40000300800 */
[----:B0-----:R-:W-:Y:S01]  /*232d0*/  F2FP.SATFINITE.E4M3.F32.PACK_AB_MERGE_C R7, RZ, R2, RZ ;  /* 0x00000002ff07723e */ /* 0x001fe200048070ff */
[----:B---3--:R-:W-:Y:S02]  /*232e0*/  FMUL R3, R35, UR20 ;  /* 0x0000001423037c20 */ /* 0x008fe40008400000 */
[----:B------:R-:W3:Y:S01]  /*232f0*/  LDL.LU R35, [R1+0x448] ;  /* 0x0004480001237983 */ /* 0x000ee20000300800 */
[----:B-----5:R-:W-:-:S03]  /*23300*/  FMUL R4, R33, UR20 ;  /* 0x0000001421047c20 */ /* 0x020fc60008400000 */
        /* <DEDUP_REMOVED lines=13> */
[----:B------:R-:W-:Y:S02]  /*233e0*/  F2FP.SATFINITE.E4M3.F32.PACK_AB_MERGE_C R5, RZ, R5, RZ ;  /* 0x00000005ff05723e */ /* 0x000fe400048070ff */
[----:B0-----:R-:W-:Y:S01]  /*233f0*/  F2FP.SATFINITE.E4M3.F32.PACK_AB_MERGE_C R11, RZ, R4, RZ ;  /* 0x00000004ff0b723e */ /* 0x001fe200048070ff */
[----:B------:R0:W-:Y:S01]  /*23400*/  @!P6 STG.E.U8 desc[UR14][R28.64+0xe1], R7 ;  /* 0x0000e1071c00e986 */ /* 0x0001e2000c10110e */
[C---:B------:R-:W-:Y:S02]  /*23410*/  ISETP.LT.OR P6, PT, R0.reuse, 0xea, !P0 ;  /* 0x000000ea0000780c */ /* 0x040fe400047c1670 */
[----:B-1----:R-:W-:Y:S01]  /*23420*/  F2FP.SATFINITE.E4M3.F32.PACK_AB_MERGE_C R9, RZ, R3, RZ ;  /* 0x00000003ff09723e */ /* 0x002fe200048070ff */
[----:B------:R1:W-:Y:S01]  /*23430*/  @!P5 STG.E.U8 desc[UR14][R28.64+0xe0], R5 ;  /* 0x0000e0051c00d986 */ /* 0x0003e2000c10110e */
[----:B------:R-:W-:-:S03]  /*23440*/  ISETP.LT.OR P5, PT, R0, 0xe9, !P0 ;  /* 0x000000e90000780c */ /* 0x000fc600047a1670 */
[----:B------:R-:W-:Y:S01]  /*23450*/  @!P2 STG.E.U8 desc[UR14][R30.64+0xe9], R11 ;  /* 0x0000e90b1e00a986 */ /* 0x000fe2000c10110e */
[----:B------:R-:W-:Y:S01]  /*23460*/  ISETP.LT.OR P2, PT, R0, 0xf2, !P1 ;  /* 0x000000f20000780c */ /* 0x000fe20004f41670 */
[----:B------:R-:W-:Y:S02]  /*23470*/  FMUL R3, R42, UR20 ;  /* 0x000000142a037c20 */ /* 0x000fe40008400000 */
[----:B------:R4:W-:Y:S01]  /*23480*/  @!P3 STG.E.U8 desc[UR14][R30.64+0xe8], R9 ;  /* 0x0000e8091e00b986 */ /* 0x0009e2000c10110e */
[----:B------:R-:W-:Y:S01]  /*23490*/  ISETP.LT.OR P3, PT, R0, 0xf1, !P1 ;  /* 0x000000f10000780c */ /* 0x000fe20004f61670 */
[----:B------:R-:W-:Y:S01]  /*234a0*/  FMUL R4, R39, UR20 ;  /* 0x0000001427047c20 */ /* 0x000fe20008400000 */
[----:B------:R-:W-:Y:S01]  /*234b0*/  F2FP.SATFINITE.E4M3.F32.PACK_AB_MERGE_C R13, RZ, R2, RZ ;  /* 0x00000002ff0d723e */ /* 0x000fe200048070ff */
[----:B------:R-:W-:Y:S01]  /*234c0*/  FMUL R2, R41, UR20 ;  /* 0x0000001429027c20 */ /* 0x000fe20008400000 */
[----:B------:R-:W-:Y:S02]  /*234d0*/  F2FP.SATFINITE.E4M3.F32.PACK_AB_MERGE_C R3, RZ, R3, RZ ;  /* 0x00000003ff03723e */ /* 0x000fe400048070ff */
[----:B0-----:R-:W-:-:S02]  /*234e0*/  F2FP.SATFINITE.E4M3.F32.PACK_AB_MERGE_C R7, RZ, R4, RZ ;  /* 0x00000004ff07723e */ /* 0x001fc400048070ff */
[----:B-1----:R-:W-:Y:S01]  /*234f0*/  F2FP.SATFINITE.E4M3.F32.PACK_AB_MERGE_C R5, RZ, R2, RZ ;  /* 0x00000002ff05723e */ /* 0x002fe200048070ff */
[----:B------:R-:W-:Y:S01]  /*23500*/  @!P5 STG.E.U8 desc[UR14][R28.64+0xe8], R13 ;  /* 0x0000e80d1c00d986 */ /* 0x000fe2000c10110e */
[----:B------:R-:W-:-:S03]  /*23510*/  ISETP.LT.OR P5, PT, R0, 0xf1, !P0 ;  /* 0x000000f10000780c */ /* 0x000fc600047a1670 */
[----:B------:R-:W-:Y:S01]  /*23520*/  @!P6 STG.E.U8 desc[UR14][R28.64+0xe9], R3 ;  /* 0x0000e9031c00e986 */ /* 0x000fe2000c10110e */
[----:B------:R-:W-:-:S03]  /*23530*/  ISETP.LT.OR P6, PT, R0, 0xf2, !P0 ;  /* 0x000000f20000780c */ /* 0x000fc600047c1670 */
[----:B------:R0:W-:Y:S01]  /*23540*/  @!P2 STG.E.U8 desc[UR14][R30.64+0xf1], R7 ;  /* 0x0000f1071e00a986 */ /* 0x0001e2000c10110e */
[C---:B------:R-:W-:Y:S02]  /*23550*/  ISETP.LT.OR P2, PT, R0.reuse, 0xf9, !P1 ;  /* 0x000000f90000780c */ /* 0x040fe40004f41670 */
[C---:B------:R-:W-:Y:S01]  /*23560*/  ISETP.LT.OR P1, PT, R0.reuse, 0xfa, !P1 ;  /* 0x000000fa0000780c */ /* 0x040fe20004f21670 */
[----:B------:R1:W-:Y:S01]  /*23570*/  @!P3 STG.E.U8 desc[UR14][R30.64+0xf0], R5 ;  /* 0x0000f0051e00b986 */ /* 0x0003e2000c10110e */
[C---:B------:R-:W-:Y:S02]  /*23580*/  ISETP.LT.OR P3, PT, R0.reuse, 0xf9, !P0 ;  /* 0x000000f90000780c */ /* 0x040fe40004761670 */
[----:B------:R-:W-:Y:S01]  /*23590*/  ISETP.LT.OR P0, PT, R0, 0xfa, !P0 ;  /* 0x000000fa0000780c */ /* 0x000fe20004701670 */
[----:B----4-:R-:W-:-:S05]  /*235a0*/  FMUL R2, R38, UR20 ;  /* 0x0000001426027c20 */ /* 0x010fca0008400000 */
[----:B------:R-:W-:-:S05]  /*235b0*/  F2FP.SATFINITE.E4M3.F32.PACK_AB_MERGE_C R9, RZ, R2, RZ ;  /* 0x00000002ff09723e */ /* 0x000fca00048070ff */
[----:B------:R4:W-:Y:S01]  /*235c0*/  @!P5 STG.E.U8 desc[UR14][R28.64+0xf0], R9 ;  /* 0x0000f0091c00d986 */ /* 0x0009e2000c10110e */
[----:B------:R-:W-:Y:S01]  /*235d0*/  FMUL R0, R37, UR20 ;  /* 0x0000001425007c20 */ /* 0x000fe20008400000 */
[----:B--2---:R-:W-:-:S04]  /*235e0*/  FMUL R2, R36, UR20 ;  /* 0x0000001424027c20 */ /* 0x004fc80008400000 */
[----:B0-----:R-:W-:Y:S01]  /*235f0*/  F2FP.SATFINITE.E4M3.F32.PACK_AB_MERGE_C R7, RZ, R0, RZ ;  /* 0x00000000ff07723e */ /* 0x001fe200048070ff */
[----:B---3--:R-:W-:Y:S01]  /*23600*/  FMUL R3, R35, UR20 ;  /* 0x0000001423037c20 */ /* 0x008fe20008400000 */
[----:B------:R-:W-:-:S04]  /*23610*/  F2FP.SATFINITE.E4M3.F32.PACK_AB_MERGE_C R11, RZ, R2, RZ ;  /* 0x00000002ff0b723e */ /* 0x000fc800048070ff */
[----:B------:R-:W-:Y:S01]  /*23620*/  F2FP.SATFINITE.E4M3.F32.PACK_AB_MERGE_C R3, RZ, R3, RZ ;  /* 0x00000003ff03723e */ /* 0x000fe200048070ff */
[----:B------:R4:W-:Y:S04]  /*23630*/  @!P6 STG.E.U8 desc[UR14][R28.64+0xf1], R7 ;  /* 0x0000f1071c00e986 */ /* 0x0009e8000c10110e */
[----:B------:R4:W-:Y:S04]  /*23640*/  @!P2 STG.E.U8 desc[UR14][R30.64+0xf8], R11 ;  /* 0x0000f80b1e00a986 */ /* 0x0009e8000c10110e */
[----:B------:R4:W-:Y:S01]  /*23650*/  @!P1 STG.E.U8 desc[UR14][R30.64+0xf9], R3 ;  /* 0x0000f9031e009986 */ /* 0x0009e2000c10110e */
[----:B-----5:R-:W-:Y:S01]  /*23660*/  FMUL R4, R33, UR20 ;  /* 0x0000001421047c20 */ /* 0x020fe20008400000 */
[----:B-1----:R-:W-:-:S04]  /*23670*/  FMUL R5, R32, UR20 ;  /* 0x0000001420057c20 */ /* 0x002fc80008400000 */
[----:B------:R-:W-:Y:S02]  /*23680*/  F2FP.SATFINITE.E4M3.F32.PACK_AB_MERGE_C R13, RZ, R4, RZ ;  /* 0x00000004ff0d723e */ /* 0x000fe400048070ff */
[----:B------:R-:W-:-:S03]  /*23690*/  F2FP.SATFINITE.E4M3.F32.PACK_AB_MERGE_C R5, RZ, R5, RZ ;  /* 0x00000005ff05723e */ /* 0x000fc600048070ff */
[----:B------:R4:W-:Y:S04]  /*236a0*/  @!P3 STG.E.U8 desc[UR14][R28.64+0xf8], R13 ;  /* 0x0000f80d1c00b986 */ /* 0x0009e8000c10110e */
[----:B------:R4:W-:Y:S02]  /*236b0*/  @!P0 STG.E.U8 desc[UR14][R28.64+0xf9], R5 ;  /* 0x0000f9051c008986 */ /* 0x0009e4000c10110e */
.L_x_551:
[----:B------:R-:W-:Y:S05]  /*236c0*/  BSYNC B0 ;  /* 0x0000000000007941 */ /* 0x000fea0003800000 */
.L_x_37:
[----:B--2-4-:R-:W2:Y:S04]  /*236d0*/  LDL.LU R3, [R1+0x45c] ;  /* 0x00045c0001037983 */ /* 0x014ea80000300800 */
[----:B------:R-:W2:Y:S01]  /*236e0*/  LDL.LU R2, [R1+0x460] ;  /* 0x0004600001027983 */ /* 0x000ea20000300800 */
[----:B------:R-:W-:Y:S01]  /*236f0*/  ULDC UR6, c[0x0][0xc] ;  /* 0x0000030000067ab9 */ /* 0x000fe20000000800 */
[----:B------:R-:W-:Y:S01]  /*23700*/  ULDC UR7, c[0x0][0x10] ;  /* 0x0000040000077ab9 */ /* 0x000fe20000000800 */
[----:B---3--:R-:W2:Y:S01]  /*23710*/  LDC R5, c[0x0][0x14] ;  /* 0x00000500ff057b82 */ /* 0x008ea20000000800 */
[----:B------:R-:W-:Y:S01]  /*23720*/  UIMAD.WIDE.U32 UR6, UR6, UR7, URZ ;  /* 0x00000007060672a5 */ /* 0x000fe2000f8e003f */
[----:B-----5:R-:W-:Y:S01]  /*23730*/  PRMT R0, RZ, 0x7610, R0 ;  /* 0x00007610ff007816 */ /* 0x020fe20000000000 */
[----:B------:R-:W-:-:S04]  /*23740*/  UMOV UR10, 0xffffffff ;  /* 0xffffffff000a7882 */ /* 0x000fc80000000000 */
[----:B--2---:R-:W-:-:S04]  /*23750*/  IMAD.WIDE.U32 R2, R5, UR6, R2 ;  /* 0x0000000605027c25 */ /* 0x004fc8000f8e0002 */
[----:B------:R-:W-:Y:S01]  /*23760*/  IMAD R5, R5, UR7, RZ ;  /* 0x0000000705057c24 */ /* 0x000fe2000f8e02ff */
[----:B------:R-:W-:Y:S01]  /*23770*/  ULDC.64 UR6, c[0x0][0x650] ;  /* 0x0001940000067ab9 */ /* 0x000fe20000000a00 */
[----:B------:R-:W-:Y:S01]  /*23780*/  IMAD.MOV.U32 R11, RZ, RZ, R2 ;  /* 0x000000ffff0b7224 */ /* 0x000fe200078e0002 */
[----:B------:R-:W-:Y:S01]  /*23790*/  ISETP.GE.U32.AND P0, PT, R2, UR6, PT ;  /* 0x0000000602007c0c */ /* 0x000fe2000bf06070 */
[----:B------:R-:W-:Y:S02]  /*237a0*/  IMAD.IADD R13, R3, 0x1, R5 ;  /* 0x00000001030d7824 */ /* 0x000fe400078e0205 */
[----:B------:R-:W-:-:S03]  /*237b0*/  IMAD.MOV.U32 R2, RZ, RZ, -0x1 ;  /* 0xffffffffff027424 */ /* 0x000fc600078e00ff */
[----:B------:R2:W-:Y:S01]  /*237c0*/  STL [R1+0x45c], R13 ;  /* 0x00045c0d01007387 */ /* 0x0005e20000100800 */
[----:B------:R-:W-:-:S03]  /*237d0*/  ISETP.GE.U32.AND.EX P0, PT, R13, UR7, PT, P0 ;  /* 0x000000070d007c0c */ /* 0x000fc6000bf06100 */
[----:B------:R2:W-:Y:S04]  /*237e0*/  STL [R1+0x460], R11 ;  /* 0x0004600b01007387 */ /* 0x0005e80000100800 */
[----:B------:R2:W-:Y:S06]  /*237f0*/  STL [R1+0x464], R2 ;  /* 0x0004640201007387 */ /* 0x0005ec0000100800 */
[----:B------:R-:W-:Y:S05]  /*23800*/  @P0 BRA `(.L_x_552) ;  /* 0x0000000400740947 */ /* 0x000fea0003800000 */
[----:B------:R-:W3:Y:S01]  /*23810*/  S2R R8, SR_CTAID.X ;  /* 0x0000000000087919 */ /* 0x000ee20000002500 */
[----:B------:R-:W-:Y:S01]  /*23820*/  ULDC.64 UR18, c[0x0][0x628] ;  /* 0x00018a0000127ab9 */ /* 0x000fe20000000a00 */
[----:B------:R-:W4:Y:S01]  /*23830*/  LDC R9, c[0x0][0x144] ;  /* 0x00005100ff097b82 */ /* 0x000f220000000800 */
[----:B------:R-:W-:Y:S01]  /*23840*/  ULDC UR6, c[0x0][0x150] ;  /* 0x0000540000067ab9 */ /* 0x000fe20000000800 */
[----:B------:R-:W1:Y:S01]  /*23850*/  S2R R12, SR_CTAID.Y ;  /* 0x00000000000c7919 */ /* 0x000e620000002600 */
[----:B------:R-:W-:Y:S01]  /*23860*/  ISETP.NE.U32.AND P0, PT, RZ, UR18, PT ;  /* 0x00000012ff007c0c */ /* 0x000fe2000bf05070 */
[----:B------:R-:W-:Y:S01]  /*23870*/  ULDC UR23, c[0x0][0x630] ;  /* 0x00018c0000177ab9 */ /* 0x000fe20000000800 */
[----:B------:R-:W-:Y:S02]  /*23880*/  R2UR UR16, R11 ;  /* 0x000000000b1072ca */ /* 0x000fe400000e0000 */
[----:B------:R-:W-:Y:S01]  /*23890*/  ISETP.NE.AND.EX P0, PT, RZ, UR19, PT, P0 ;  /* 0x00000013ff007c0c */ /* 0x000fe2000bf05300 */
[----:B0-----:R-:W0:Y:S01]  /*238a0*/  LDC.64 R6, c[0x0][0x620] ;  /* 0x00018800ff067b82 */ /* 0x001e220000000a00 */
[----:B------:R-:W-:-:S02]  /*238b0*/  R2UR UR17, R13 ;  /* 0x000000000d1172ca */ /* 0x000fc400000e0000 */
[----:B---3--:R-:W-:-:S05]  /*238c0*/  I2FP.F32.U32 R0, R8 ;  /* 0x0000000800007245 */ /* 0x008fca0000201000 */
[----:B------:R-:W-:-:S06]  /*238d0*/  FMUL R0, R0, UR6 ;  /* 0x0000000600007c20 */ /* 0x000fcc0008400000 */
[----:B------:R-:W3:Y:S01]  /*238e0*/  F2I.U32.TRUNC.NTZ R0, R0 ;  /* 0x0000000000007305 */ /* 0x000ee2000020f000 */
[----:B-1----:R-:W-:Y:S05]  /*238f0*/  @!P0 BRA `(.L_x_553) ;  /* 0x0000000000308947 */ /* 0x002fea0003800000 */
        /* <DEDUP_REMOVED lines=12> */
.L_x_553:
[----:B------:R-:W-:Y:S01]  /*239c0*/  USHF.R.U64 UR10, UR16, UR23, UR17 ;  /* 0x00000017100a7299 */ /* 0x000fe20008001211 */
[----:B------:R-:W1:Y:S01]  /*239d0*/  LDC.64 R20, c[0x0][0x640] ;  /* 0x00019000ff147b82 */ /* 0x000e620000000a00 */
[----:B------:R-:W-:Y:S01]  /*239e0*/  USHF.R.U32.HI UR6, URZ, UR23, UR17 ;  /* 0x000000173f067299 */ /* 0x000fe20008011611 */
[----:B---3--:R-:W-:Y:S02]  /*239f0*/  IMAD.MOV R10, RZ, RZ, -R0 ;  /* 0x000000ffff0a7224 */ /* 0x008fe400078e0a00 */
[----:B--2---:R-:W-:Y:S01]  /*23a00*/  IMAD.MOV.U32 R2, RZ, RZ, R11 ;  /* 0x000000ffff027224 */ /* 0x004fe200078e000b */
[----:B------:R-:W-:Y:S01]  /*23a10*/  IADD3 R5, P0, RZ, -UR10, RZ ;  /* 0x8000000aff057c10 */ /* 0x000fe2000ff1e0ff */
[----:B----4-:R-:W-:Y:S02]  /*23a20*/  IMAD R17, R9, R10, R8 ;  /* 0x0000000a09117224 */ /* 0x010fe400078e0208 */
[----:B------:R-:W2:Y:S02]  /*23a30*/  LDC R4, c[0x0][0x618] ;  /* 0x00018600ff047b82 */ /* 0x000ea40000000800 */
[----:B------:R-:W-:Y:S01]  /*23a40*/  IMAD.X R3, RZ, RZ, ~UR6, P0 ;  /* 0x80000006ff037e24 */ /* 0x000fe200080e06ff */
[----:B------:R-:W-:-:S03]  /*23a50*/  ULDC UR6, c[0x0][0x154] ;  /* 0x0000550000067ab9 */ /* 0x000fc60000000800 */
[-C--:B0-----:R-:W-:Y:S02]  /*23a60*/  IMAD R0, R3, R6.reuse, RZ ;  /* 0x0000000603007224 */ /* 0x081fe400078e02ff */
[----:B------:R-:W0:Y:S01]  /*23a70*/  LDC R14, c[0x0][0x608] ;  /* 0x00018200ff0e7b82 */ /* 0x000e220000000800 */
[----:B------:R-:W-:Y:S02]  /*23a80*/  IMAD.MOV.U32 R3, RZ, RZ, R13 ;  /* 0x000000ffff037224 */ /* 0x000fe400078e000d */
[----:B------:R-:W-:-:S05]  /*23a90*/  IMAD.WIDE.U32 R2, R5, R6, R2 ;  /* 0x0000000605027225 */ /* 0x000fca00078e0002 */
[----:B------:R-:W3:Y:S01]  /*23aa0*/  LDC R18, c[0x0][0x658] ;  /* 0x00019600ff127b82 */ /* 0x000ee20000000800 */
[----:B------:R-:W-:Y:S01]  /*23ab0*/  IMAD R5, R5, R7, R0 ;  /* 0x0000000705057224 */ /* 0x000fe200078e0200 */
[----:B------:R-:W-:Y:S01]  /*23ac0*/  I2FP.F32.U32 R0, R12 ;  /* 0x0000000c00007245 */ /* 0x000fe20000201000 */
[----:B------:R-:W-:Y:S01]  /*23ad0*/  IMAD.MOV.U32 R7, RZ, RZ, 0x1 ;  /* 0x00000001ff077424 */ /* 0x000fe200078e00ff */
[----:B-1----:R-:W-:Y:S01]  /*23ae0*/  ISETP.NE.U32.AND P0, PT, R20, RZ, PT ;  /* 0x000000ff1400720c */ /* 0x002fe20003f05070 */
[----:B------:R-:W-:Y:S02]  /*23af0*/  IMAD.IADD R3, R3, 0x1, R5 ;  /* 0x0000000103037824 */ /* 0x000fe400078e0205 */
[----:B------:R-:W-:Y:S01]  /*23b00*/  FMUL R0, R0, UR6 ;  /* 0x0000000600007c20 */ /* 0x000fe20008400000 */
[----:B------:R-:W1:Y:S01]  /*23b10*/  LDC R15, c[0x0][0x148] ;  /* 0x00005200ff0f7b82 */ /* 0x000e620000000800 */
[----:B------:R-:W-:Y:S01]  /*23b20*/  ISETP.NE.AND.EX P0, PT, R21, RZ, PT, P0 ;  /* 0x000000ff1500720c */ /* 0x000fe20003f05300 */
[----:B------:R-:W-:Y:S01]  /*23b30*/  IMAD.MOV.U32 R5, RZ, RZ, -0x1 ;  /* 0xffffffffff057424 */ /* 0x000fe200078e00ff */
[-CC-:B--2---:R-:W-:Y:S01]  /*23b40*/  SHF.R.U64 R10, R2, R4.reuse, R3.reuse ;  /* 0x00000004020a7219 */ /* 0x184fe20000001203 */
[----:B------:R2:W4:Y:S01]  /*23b50*/  F2I.U32.TRUNC.NTZ R13, R0 ;  /* 0x00000000000d7305 */ /* 0x000522000020f000 */
[----:B------:R-:W-:-:S03]  /*23b60*/  SHF.R.U32.HI R3, RZ, R4, R3 ;  /* 0x00000004ff037219 */ /* 0x000fc60000011603 */
[----:B------:R-:W1:Y:S01]  /*23b70*/  LDC R16, c[0x0][0x600] ;  /* 0x00018000ff107b82 */ /* 0x000e620000000800 */
[-CC-:B0-----:R-:W-:Y:S02]  /*23b80*/  SHF.R.U64 R8, R10, R14.reuse, R3.reuse ;  /* 0x0000000e0a087219 */ /* 0x181fe40000001203 */
[----:B------:R-:W-:-:S05]  /*23b90*/  SHF.R.U32.HI R3, RZ, R14, R3 ;  /* 0x0000000eff037219 */ /* 0x000fca0000011603 */
[----:B------:R-:W0:Y:S01]  /*23ba0*/  LDC R22, c[0x0][0x648] ;  /* 0x00019200ff167b82 */ /* 0x000e220000000800 */
[-CC-:B---3--:R-:W-:Y:S02]  /*23bb0*/  SHF.R.U64 R11, R8, R18.reuse, R3.reuse ;  /* 0x00000012080b7219 */ /* 0x188fe40000001203 */
[-C--:B------:R-:W-:Y:S02]  /*23bc0*/  SHF.L.U32 R5, R5, R18.reuse, RZ ;  /* 0x0000001205057219 */ /* 0x080fe400000006ff */
[-C--:B------:R-:W-:Y:S01]  /*23bd0*/  SHF.R.U32.HI R3, RZ, R18.reuse, R3 ;  /* 0x00000012ff037219 */ /* 0x080fe20000011603 */
[----:B------:R-:W-:Y:S01]  /*23be0*/  IMAD.MOV.U32 R2, RZ, RZ, R11 ;  /* 0x000000ffff027224 */ /* 0x000fe200078e000b */
[----:B------:R-:W-:Y:S01]  /*23bf0*/  SHF.L.U32 R40, R7, R18, RZ ;  /* 0x0000001207287219 */ /* 0x000fe200000006ff */
[----:B------:R-:W3:Y:S01]  /*23c00*/  LDC R23, c[0x0][0x638] ;  /* 0x00018e00ff177b82 */ /* 0x000ee20000000800 */
[----:B------:R-:W-:-:S07]  /*23c10*/  LOP3.LUT R19, RZ, R5, RZ, 0x33, !PT ;  /* 0x00000005ff137212 */ /* 0x000fce00078e33ff */
[----:B------:R-:W0:Y:S01]  /*23c20*/  LDC R24, c[0x0][0x610] ;  /* 0x00018400ff187b82 */ /* 0x000e220000000800 */
[----:B--2-4-:R-:W-:Y:S05]  /*23c30*/  @!P0 BRA `(.L_x_554) ;  /* 0x0000000000288947 */ /* 0x014fea0003800000 */
[----:B------:R-:W2:Y:S02]  /*23c40*/  LDC R0, c[0x0][0x64c] ;  /* 0x00019300ff007b82 */ /* 0x000ea40000000800 */
[----:B--2---:R-:W-:-:S05]  /*23c50*/  IADD3 R7, P0, R11, R0, RZ ;  /* 0x000000000b077210 */ /* 0x004fca0007f1e0ff */
        /* <DEDUP_REMOVED lines=8> */
.L_x_554:
[----:B0-----:R-:W-:Y:S01]  /*23ce0*/  SHF.R.U64 R0, R2, R22, R3 ;  /* 0x0000001602007219 */ /* 0x001fe20000001203 */
[----:B-1----:R-:W-:Y:S01]  /*23cf0*/  VIADD R5, R16, 0xffffffff ;  /* 0xffffffff10057836 */ /* 0x002fe20000000000 */
[----:B------:R-:W-:Y:S01]  /*23d00*/  LOP3.LUT R3, R8, R19, RZ, 0xc0, !PT ;  /* 0x0000001308037212 */ /* 0x000fe200078ec0ff */
[----:B------:R-:W-:Y:S02]  /*23d10*/  IMAD.MOV R13, RZ, RZ, -R13 ;  /* 0x000000ffff0d7224 */ /* 0x000fe400078e0a0d */
[----:B------:R-:W-:Y:S02]  /*23d20*/  IMAD.MOV R2, RZ, RZ, -R0 ;  /* 0x000000ffff027224 */ /* 0x000fe400078e0a00 */
[----:B------:R-:W-:Y:S01]  /*23d30*/  IMAD R40, R40, R0, R3 ;  /* 0x0000000028287224 */ /* 0x000fe200078e0203 */
[----:B------:R-:W-:Y:S01]  /*23d40*/  LOP3.LUT R3, R10, R5, RZ, 0xc0, !PT ;  /* 0x000000050a037212 */ /* 0x000fe200078ec0ff */
[----:B------:R-:W-:Y:S02]  /*23d50*/  @P4 IMAD R17, R15, R13, R12 ;  /* 0x0000000d0f114224 */ /* 0x000fe400078e020c */
[----:B---3--:R-:W-:-:S02]  /*23d60*/  IMAD R0, R2, R23, R11 ;  /* 0x0000001702007224 */ /* 0x008fc400078e020b */
[----:B------:R-:W-:Y:S02]  /*23d70*/  IMAD.MOV.U32 R2, RZ, RZ, 0x1 ;  /* 0x00000001ff027424 */ /* 0x000fe400078e00ff */
[----:B------:R-:W-:Y:S02]  /*23d80*/  IMAD R40, R40, R24, R17 ;  /* 0x0000001828287224 */ /* 0x000fe400078e0211 */
[----:B------:R-:W-:Y:S01]  /*23d90*/  IMAD R3, R0, R16, R3 ;  /* 0x0000001000037224 */ /* 0x000fe200078e0203 */
[----:B------:R-:W-:-:S04]  /*23da0*/  PRMT R0, R2, 0x7610, R0 ;  /* 0x0000761002007816 */ /* 0x000fc80000000000 */
[----:B------:R-:W-:Y:S02]  /*23db0*/  SEL R2, R3, R40, !P4 ;  /* 0x0000002803027207 */ /* 0x000fe40006000000 */
[----:B------:R-:W-:-:S03]  /*23dc0*/  SEL R40, R40, R3, !P4 ;  /* 0x0000000328287207 */ /* 0x000fc60006000000 */
[----:B------:R3:W-:Y:S04]  /*23dd0*/  STL [R1+0x464], R2 ;  /* 0x0004640201007387 */ /* 0x0007e80000100800 */
.L_x_552:
[----:B------:R4:W-:Y:S01]  /*23de0*/  STL [R1+0x468], R40 ;  /* 0x0004682801007387 */ /* 0x0009e20000100800 */
[----:B------:R-:W-:-:S13]  /*23df0*/  LOP3.LUT P0, RZ, R0, 0xff, RZ, 0xc0, !PT ;  /* 0x000000ff00ff7812 */ /* 0x000fda000780c0ff */
[----:B----4-:R-:W-:Y:S05]  /*23e00*/  @P0 BRA `(.L_x_555) ;  /* 0xfffffdd400540947 */ /* 0x010fea000383ffff */
[----:B------:R-:W-:Y:S05]  /*23e10*/  EXIT ;  /* 0x000000000000794d */ /* 0x000fea0003800000 */
.L_x_7:
[----:B0-----:R-:W2:Y:S01]  /*23e20*/  LDL R16, [R1+0x460] ;  /* 0x0004600001107983 */ /* 0x001ea20000100800 */
[----:B------:R-:W-:-:S03]  /*23e30*/  ULDC.64 UR4, c[0x0][0x650] ;  /* 0x0001940000047ab9 */ /* 0x000fc60000000a00 */
[----:B------:R-:W3:Y:S01]  /*23e40*/  LDL R20, [R1+0x45c] ;  /* 0x00045c0001147983 */ /* 0x000ee20000100800 */
[----:B------:R-:W-:Y:S01]  /*23e50*/  PRMT R0, RZ, 0x7610, R0 ;  /* 0x00007610ff007816 */ /* 0x000fe20000000000 */
[----:B------:R-:W-:Y:S02]  /*23e60*/  IMAD.MOV.U32 R5, RZ, RZ, -0x1 ;  /* 0xffffffffff057424 */ /* 0x000fe400078e00ff */
[----:B------:R-:W-:Y:S02]  /*23e70*/  IMAD.MOV.U32 R4, RZ, RZ, -0x1 ;  /* 0xffffffffff047424 */ /* 0x000fe400078e00ff */
[----:B------:R-:W-:Y:S01]  /*23e80*/  IMAD.MOV.U32 R10, RZ, RZ, -0x1 ;  /* 0xffffffffff0a7424 */ /* 0x000fe200078e00ff */
[----:B--2---:R-:W-:-:S04]  /*23e90*/  ISETP.GE.U32.AND P0, PT, R16, UR4, PT ;  /* 0x0000000410007c0c */ /* 0x004fc8000bf06070 */
[----:B---3--:R-:W-:-:S13]  /*23ea0*/  ISETP.GE.U32.AND.EX P0, PT, R20, UR5, PT, P0 ;  /* 0x0000000514007c0c */ /* 0x008fda000bf06100 */
[----:B------:R-:W-:Y:S05]  /*23eb0*/  @P0 BRA `(.L_x_556) ;  /* 0x0000000400300947 */ /* 0x000fea0003800000 */
[----:B------:R-:W0:Y:S01]  /*23ec0*/  LDC.64 R14, c[0x0][0x628] ;  /* 0x00018a00ff0e7b82 */ /* 0x000e220000000a00 */
[----:B------:R-:W-:Y:S02]  /*23ed0*/  IMAD.MOV.U32 R8, RZ, RZ, R16 ;  /* 0x000000ffff087224 */ /* 0x000fe400078e0010 */
[----:B------:R-:W-:-:S05]  /*23ee0*/  IMAD.MOV.U32 R9, RZ, RZ, R20 ;  /* 0x000000ffff097224 */ /* 0x000fca00078e0014 */
[----:B------:R-:W1:Y:S08]  /*23ef0*/  LDC R10, c[0x0][0x630] ;  /* 0x00018c00ff0a7b82 */ /* 0x000e700000000800 */
[----:B------:R-:W2:Y:S01]  /*23f00*/  LDC.64 R18, c[0x0][0x620] ;  /* 0x00018800ff127b82 */ /* 0x000ea20000000a00 */
[----:B0-----:R-:W-:-:S04]  /*23f10*/  ISETP.NE.U32.AND P0, PT, R14, RZ, PT ;  /* 0x000000ff0e00720c */ /* 0x001fc80003f05070 */
[----:B------:R-:W-:-:S13]  /*23f20*/  ISETP.NE.AND.EX P0, PT, R15, RZ, PT, P0 ;  /* 0x000000ff0f00720c */ /* 0x000fda0003f05300 */
[----:B-12---:R-:W-:Y:S05]  /*23f30*/  @!P0 BRA `(.L_x_557) ;  /* 0x0000000000288947 */ /* 0x006fea0003800000 */
[----:B------:R-:W0:Y:S02]  /*23f40*/  LDC R0, c[0x0][0x634] ;  /* 0x00018d00ff007b82 */ /* 0x000e240000000800 */
[----:B0-----:R-:W-:-:S05]  /*23f50*/  IADD3 R9, P0, R16, R0, RZ ;  /* 0x0000000010097210 */ /* 0x001fca0007f1e0ff */
        /* <DEDUP_REMOVED lines=8> */
.L_x_557:
[----:B------:R-:W0:Y:S01]  /*23fe0*/  LDC.64 R22, c[0x0][0x640] ;  /* 0x00019000ff167b82 */ /* 0x000e220000000a00 */
[-CC-:B------:R-:W-:Y:S01]  /*23ff0*/  SHF.R.U64 R14, R8, R10.reuse, R9.reuse ;  /* 0x0000000a080e7219 */ /* 0x180fe20000001209 */
[----:B------:R-:W-:Y:S01]  /*24000*/  IMAD.MOV.U32 R4, RZ, RZ, R16 ;  /* 0x000000ffff047224 */ /* 0x000fe200078e0010 */
[----:B------:R-:W-:Y:S01]  /*24010*/  SHF.R.U32.HI R0, RZ, R10, R9 ;  /* 0x0000000aff007219 */ /* 0x000fe20000011609 */
[----:B------:R-:W-:Y:S01]  /*24020*/  IMAD.MOV.U32 R24, RZ, RZ, 0x1 ;  /* 0x00000001ff187424 */ /* 0x000fe200078e00ff */
[----:B------:R-:W-:-:S03]  /*24030*/  IADD3 R7, P0, RZ, -R14, RZ ;  /* 0x8000000eff077210 */ /* 0x000fc60007f1e0ff */
[----:B------:R-:W1:Y:S02]  /*24040*/  LDC R6, c[0x0][0x618] ;  /* 0x00018600ff067b82 */ /* 0x000e640000000800 */
[----:B------:R-:W-:-:S04]  /*24050*/  IMAD.X R5, RZ, RZ, ~R0, P0 ;  /* 0x000000ffff057224 */ /* 0x000fc800000e0e00 */
[-C--:B------:R-:W-:Y:S02]  /*24060*/  IMAD R0, R5, R18.reuse, RZ ;  /* 0x0000001205007224 */ /* 0x080fe400078e02ff */
[----:B------:R-:W2:Y:S01]  /*24070*/  LDC R8, c[0x0][0x608] ;  /* 0x00018200ff087b82 */ /* 0x000ea20000000800 */
[----:B------:R-:W-:Y:S02]  /*24080*/  IMAD.MOV.U32 R5, RZ, RZ, R20 ;  /* 0x000000ffff057224 */ /* 0x000fe400078e0014 */
[----:B------:R-:W-:-:S05]  /*24090*/  IMAD.WIDE.U32 R4, R7, R18, R4 ;  /* 0x0000001207047225 */ /* 0x000fca00078e0004 */
[----:B------:R-:W3:Y:S01]  /*240a0*/  LDC R21, c[0x0][0x658] ;  /* 0x00019600ff157b82 */ /* 0x000ee20000000800 */
[----:B------:R-:W-:Y:S01]  /*240b0*/  IMAD R7, R7, R19, R0 ;  /* 0x0000001307077224 */ /* 0x000fe200078e0200 */
[----:B0-----:R-:W-:-:S03]  /*240c0*/  ISETP.NE.U32.AND P0, PT, R22, RZ, PT ;  /* 0x000000ff1600720c */ /* 0x001fc60003f05070 */
[----:B------:R-:W-:Y:S01]  /*240d0*/  IMAD.IADD R5, R5, 0x1, R7 ;  /* 0x0000000105057824 */ /* 0x000fe200078e0207 */
[----:B------:R-:W-:Y:S02]  /*240e0*/  ISETP.NE.AND.EX P0, PT, R23, RZ, PT, P0 ;  /* 0x000000ff1700720c */ /* 0x000fe40003f05300 */
[----:B------:R-:W0:Y:S02]  /*240f0*/  LDC R16, c[0x0][0x600] ;  /* 0x00018000ff107b82 */ /* 0x000e240000000800 */
[-CC-:B-1----:R-:W-:Y:S01]  /*24100*/  SHF.R.U64 R10, R4, R6.reuse, R5.reuse ;  /* 0x00000006040a7219 */ /* 0x182fe20000001205 */
[----:B------:R-:W-:Y:S01]  /*24110*/  IMAD.MOV.U32 R4, RZ, RZ, -0x1 ;  /* 0xffffffffff047424 */ /* 0x000fe200078e00ff */
[----:B------:R-:W-:-:S04]  /*24120*/  SHF.R.U32.HI R5, RZ, R6, R5 ;  /* 0x00000006ff057219 */ /* 0x000fc80000011605 */
[----:B------:R-:W1:Y:S01]  /*24130*/  LDC R18, c[0x0][0x648] ;  /* 0x00019200ff127b82 */ /* 0x000e620000000800 */
[-CC-:B--2---:R-:W-:Y:S02]  /*24140*/  SHF.R.U64 R17, R10, R8.reuse, R5.reuse ;  /* 0x000000080a117219 */ /* 0x184fe40000001205 */
[----:B------:R-:W-:-:S05]  /*24150*/  SHF.R.U32.HI R0, RZ, R8, R5 ;  /* 0x00000008ff007219 */ /* 0x000fca0000011605 */
[----:B------:R-:W2:Y:S01]  /*24160*/  LDC R20, c[0x0][0x638] ;  /* 0x00018e00ff147b82 */ /* 0x000ea20000000800 */
[-C--:B---3--:R-:W-:Y:S02]  /*24170*/  SHF.L.U32 R4, R4, R21.reuse, RZ ;  /* 0x0000001504047219 */ /* 0x088fe400000006ff */
[-CC-:B------:R-:W-:Y:S02]  /*24180*/  SHF.R.U64 R19, R17, R21.reuse, R0.reuse ;  /* 0x0000001511137219 */ /* 0x180fe40000001200 */
[----:B------:R-:W-:Y:S02]  /*24190*/  LOP3.LUT R26, RZ, R4, RZ, 0x33, !PT ;  /* 0x00000004ff1a7212 */ /* 0x000fe400078e33ff */
[----:B------:R-:W-:Y:S01]  /*241a0*/  SHF.R.U32.HI R5, RZ, R21, R0 ;  /* 0x00000015ff057219 */ /* 0x000fe20000011600 */
[----:B------:R-:W3:Y:S01]  /*241b0*/  LDC R25, c[0x0][0x610] ;  /* 0x00018400ff197b82 */ /* 0x000ee20000000800 */
[----:B------:R-:W-:Y:S01]  /*241c0*/  IMAD.MOV.U32 R4, RZ, RZ, R19 ;  /* 0x000000ffff047224 */ /* 0x000fe200078e0013 */
[----:B------:R-:W-:Y:S06]  /*241d0*/  @!P0 BRA `(.L_x_558) ;  /* 0x0000000000288947 */ /* 0x000fec0003800000 */
        /* <DEDUP_REMOVED lines=10> */
.L_x_558:
[----:B-1----:R-:W-:Y:S01]  /*24280*/  SHF.R.U64 R3, R4, R18, R5 ;  /* 0x0000001204037219 */ /* 0x002fe20000001205 */
[----:B0-----:R-:W-:Y:S01]  /*24290*/  VIADD R5, R16, 0xffffffff ;  /* 0xffffffff10057836 */ /* 0x001fe20000000000 */
[----:B------:R-:W-:Y:S01]  /*242a0*/  SHF.L.U32 R24, R24, R21, RZ ;  /* 0x0000001518187219 */ /* 0x000fe200000006ff */
[----:B------:R-:W-:Y:S01]  /*242b0*/  @P4 IMAD R11, R13, R12, R2 ;  /* 0x0000000c0d0b4224 */ /* 0x000fe200078e0202 */
[----:B------:R-:W-:Y:S01]  /*242c0*/  LOP3.LUT R0, R17, R26, RZ, 0xc0, !PT ;  /* 0x0000001a11007212 */ /* 0x000fe200078ec0ff */
[----:B------:R-:W-:-:S04]  /*242d0*/  IMAD.MOV R4, RZ, RZ, -R3 ;  /* 0x000000ffff047224 */ /* 0x000fc800078e0a03 */
[----:B------:R-:W-:Y:S01]  /*242e0*/  IMAD R2, R24, R3, R0 ;  /* 0x0000000318027224 */ /* 0x000fe200078e0200 */
[----:B------:R-:W-:Y:S01]  /*242f0*/  LOP3.LUT R3, R10, R5, RZ, 0xc0, !PT ;  /* 0x000000050a037212 */ /* 0x000fe200078ec0ff */
[----:B--2---:R-:W-:Y:S02]  /*24300*/  IMAD R0, R4, R20, R19 ;  /* 0x0000001404007224 */ /* 0x004fe400078e0213 */
[----:B---3--:R-:W-:Y:S02]  /*24310*/  IMAD R5, R2, R25, R11 ;  /* 0x0000001902057224 */ /* 0x008fe400078e020b */
[----:B------:R-:W-:Y:S02]  /*24320*/  IMAD.MOV.U32 R4, RZ, RZ, 0x1 ;  /* 0x00000001ff047424 */ /* 0x000fe400078e00ff */
[----:B------:R-:W-:Y:S02]  /*24330*/  IMAD R2, R0, R16, R3 ;  /* 0x0000001000027224 */ /* 0x000fe400078e0203 */
[----:B------:R-:W-:Y:S01]  /*24340*/  IMAD.MOV.U32 R10, RZ, RZ, R14 ;  /* 0x000000ffff0a7224 */ /* 0x000fe200078e000e */
[----:B------:R-:W-:-:S02]  /*24350*/  PRMT R0, R4, 0x7610, R0 ;  /* 0x0000761004007816 */ /* 0x000fc40000000000 */
[----:B------:R-:W-:Y:S02]  /*24360*/  SEL R4, R2, R5, !P4 ;  /* 0x0000000502047207 */ /* 0x000fe40006000000 */
[----:B------:R-:W-:-:S07]  /*24370*/  SEL R5, R5, R2, !P4 ;  /* 0x0000000205057207 */ /* 0x000fce0006000000 */
.L_x_556:
[----:B------:R-:W-:-:S08]  /*24380*/  NOP ;  /* 0x0000000000007918 */ /* 0x000fd00000000000 */
[----:B------:R-:W0:-:S00]  /*24390*/  USETMAXREG.DEALLOC.CTAPOOL 0x18 ;  /* 0x00000018000079c8 */ /* 0x000e0000080e0500 */
[----:B------:R-:W-:-:S13]  /*243a0*/  ISETP.NE.AND P0, PT, RZ, UR8, PT ;  /* 0x00000008ff007c0c */ /* 0x000fda000bf05270 */
[----:B------:R-:W-:Y:S05]  /*243b0*/  @P0 EXIT ;  /* 0x000000000000094d */ /* 0x000fea0003800000 */
[----:B0-----:R-:W-:Y:S01]  /*243c0*/  LOP3.LUT P0, RZ, R0, 0xff, RZ, 0xc0, !PT ;  /* 0x000000ff00ff7812 */ /* 0x001fe2000780c0ff */
[----:B------:R-:W-:Y:S02]  /*243d0*/  IMAD.MOV.U32 R6, RZ, RZ, 0x1 ;  /* 0x00000001ff067424 */ /* 0x000fe400078e00ff */
[----:B------:R-:W-:-:S10]  /*243e0*/  IMAD.MOV.U32 R7, RZ, RZ, RZ ;  /* 0x000000ffff077224 */ /* 0x000fd400078e00ff */
[----:B------:R-:W-:Y:S05]  /*243f0*/  @!P0 BRA `(.L_x_559) ;  /* 0x0000000c00948947 */ /* 0x000fea0003800000 */
[----:B------:R-:W0:Y:S01]  /*24400*/  LDC R0, c[0x0][0x28c] ;  /* 0x0000a300ff007b82 */ /* 0x000e220000000800 */
[----:B------:R-:W-:Y:S01]  /*24410*/  ULDC UR5, c[0x0][0x658] ;  /* 0x0001960000057ab9 */ /* 0x000fe20000000800 */
[----:B------:R-:W-:Y:S01]  /*24420*/  UMOV UR9, 0xffffffff ;  /* 0xffffffff00097882 */ /* 0x000fe20000000000 */
[----:B------:R-:W-:Y:S01]  /*24430*/  UMOV UR11, 0x1 ;  /* 0x00000001000b7882 */ /* 0x000fe20000000000 */
[----:B------:R-:W-:Y:S01]  /*24440*/  USHF.L.U32 UR9, UR9, UR5, URZ ;  /* 0x0000000509097299 */ /* 0x000fe2000800063f */
[----:B------:R-:W-:Y:S01]  /*24450*/  BSSY B0, `(.L_x_559) ;  /* 0x00000df000007945 */ /* 0x000fe20003800000 */
[----:B------:R-:W-:Y:S01]  /*24460*/  ULDC UR7, c[0x0][0xc] ;  /* 0x0000030000077ab9 */ /* 0x000fe20000000800 */
[----:B------:R-:W-:Y:S01]  /*24470*/  ULDC UR10, c[0x0][0x10] ;  /* 0x00000400000a7ab9 */ /* 0x000fe20000000800 */
[----:B------:R-:W1:Y:S01]  /*24480*/  S2UR UR6, SR_CgaCtaId ;  /* 0x00000000000679c3 */ /* 0x000e620000008800 */
[----:B------:R-:W-:Y:S01]  /*24490*/  ULOP3.LUT UR15, URZ, UR9, URZ, 0x33, !UPT ;  /* 0x000000093f0f7292 */ /* 0x000fe2000f8e333f */
[----:B------:R-:W-:Y:S01]  /*244a0*/  IMAD.MOV.U32 R9, RZ, RZ, 0x1 ;  /* 0x00000001ff097424 */ /* 0x000fe200078e00ff */
[----:B------:R-:W-:Y:S01]  /*244b0*/  ULDC UR4, c[0x0][0x600] ;  /* 0x0001800000047ab9 */ /* 0x000fe20000000800 */
[----:B------:R-:W-:Y:S01]  /*244c0*/  IMAD.MOV.U32 R6, RZ, RZ, 0x1 ;  /* 0x00000001ff067424 */ /* 0x000fe200078e00ff */
[----:B------:R-:W-:Y:S01]  /*244d0*/  UMOV UR18, 0x5 ;  /* 0x0000000500127882 */ /* 0x000fe20000000000 */
[----:B------:R-:W-:Y:S01]  /*244e0*/  IMAD.MOV.U32 R7, RZ, RZ, RZ ;  /* 0x000000ffff077224 */ /* 0x000fe200078e00ff */
[----:B------:R-:W-:-:S02]  /*244f0*/  ULOP3.LUT UR27, UR13, 0x2, URZ, 0xfc, !UPT ;  /* 0x000000020d1b7892 */ /* 0x000fc4000f8efc3f */
[----:B------:R-:W-:Y:S02]  /*24500*/  UIADD3 UR4, UR4, -0x1, URZ ;  /* 0xffffffff04047890 */ /* 0x000fe4000fffe03f */
[----:B------:R-:W-:Y:S01]  /*24510*/  USHF.L.U32 UR5, UR11, UR5, URZ ;  /* 0x000000050b057299 */ /* 0x000fe2000800063f */
[----:B------:R-:W-:Y:S01]  /*24520*/  ULDC.64 UR28, c[0x0][0x198] ;  /* 0x00006600001c7ab9 */ /* 0x000fe20000000a00 */
[----:B0-----:R-:W-:-:S05]  /*24530*/  VIADD R0, R0, 0x3f ;  /* 0x0000003f00007836 */ /* 0x001fca0000000000 */
[----:B------:R-:W-:Y:S01]  /*24540*/  SHF.R.S32.HI R3, RZ, 0x1f, R0 ;  /* 0x0000001fff037819 */ /* 0x000fe20000011400 */
[----:B-1----:R-:W-:-:S03]  /*24550*/  ULOP3.LUT UR8, UR6, 0x1, URZ, 0xc0, !UPT ;  /* 0x0000000106087892 */ /* 0x002fc6000f8ec03f */
[----:B------:R-:W-:Y:S01]  /*24560*/  LEA.HI R0, R3, R0, RZ, 0x6 ;  /* 0x0000000003007211 */ /* 0x000fe200078f30ff */
[----:B------:R-:W-:Y:S02]  /*24570*/  USHF.R.U32.HI UR30, URZ, 0x1, UR6 ;  /* 0x000000013f1e7899 */ /* 0x000fe40008011606 */
[----:B------:R-:W-:Y:S01]  /*24580*/  USHF.L.U32 UR14, UR6, 0x7, URZ ;  /* 0x00000007060e7899 */ /* 0x000fe2000800063f */
[----:B------:R-:W-:Y:S01]  /*24590*/  SHF.R.S32.HI R0, RZ, 0x6, R0 ;  /* 0x00000006ff007819 */ /* 0x000fe20000011400 */
[----:B------:R-:W-:Y:S02]  /*245a0*/  USHF.L.U32 UR31, UR6, 0xd, URZ ;  /* 0x0000000d061f7899 */ /* 0x000fe4000800063f */
[----:B------:R-:W-:Y:S02]  /*245b0*/  ULOP3.LUT UR6, UR6, 0xfffffffe, URZ, 0xc0, !UPT ;  /* 0xfffffffe06067892 */ /* 0x000fe4000f8ec03f */
[----:B------:R-:W-:Y:S01]  /*245c0*/  UISETP.GT.U32.AND UP0, UPT, UR8, 0xffff, UPT ;  /* 0x0000ffff0800788c */ /* 0x000fe2000bf04070 */
[----:B------:R-:W-:Y:S01]  /*245d0*/  VIADD R15, R0, 0x1 ;  /* 0x00000001000f7836 */ /* 0x000fe20000000000 */
[----:B------:R-:W-:-:S02]  /*245e0*/  USHF.L.U32 UR16, UR11, UR6, URZ ;  /* 0x000000060b107299 */ /* 0x000fc4000800063f */
[----:B------:R-:W-:Y:S02]  /*245f0*/  ULOP3.LUT UR9, UR6, 0x1, URZ, 0xfc, !UPT ;  /* 0x0000000106097892 */ /* 0x000fe4000f8efc3f */
[----:B------:R-:W-:Y:S02]  /*24600*/  UIMAD.WIDE.U32 UR6, UR7, UR10, URZ ;  /* 0x0000000a070672a5 */ /* 0x000fe4000f8e003f */
[----:B------:R-:W-:Y:S01]  /*24610*/  USEL UR8, UR8, 0xffff, !UP0 ;  /* 0x0000ffff08087887 */ /* 0x000fe2000c000000 */
[----:B------:R-:W-:Y:S01]  /*24620*/  ULDC UR10, c[0x0][0x14] ;  /* 0x00000500000a7ab9 */ /* 0x000fe20000000800 */
[----:B------:R-:W-:Y:S02]  /*24630*/  USHF.L.U32 UR9, UR11, UR9, URZ ;  /* 0x000000090b097299 */ /* 0x000fe4000800063f */
[----:B------:R-:W-:Y:S02]  /*24640*/  UIMAD.WIDE.U32 UR24, UR6, UR10, URZ ;  /* 0x0000000a061872a5 */ /* 0x000fe4000f8e003f */
[----:B------:R-:W-:-:S02]  /*24650*/  UIMAD UR17, UR7, UR10, URZ ;  /* 0x0000000a071172a4 */ /* 0x000fc4000f8e023f */
[----:B------:R-:W-:Y:S02]  /*24660*/  ULOP3.LUT UR8, UR8, 0xffff, URZ, 0xc0, !UPT ;  /* 0x0000ffff08087892 */ /* 0x000fe4000f8ec03f */
[----:B------:R-:W-:Y:S02]  /*24670*/  ULOP3.LUT UR14, UR14, 0x80, URZ, 0xc0, !UPT ;  /* 0x000000800e0e7892 */ /* 0x000fe4000f8ec03f */
[----:B------:R-:W-:Y:S02]  /*24680*/  ULOP3.LUT UR16, UR16, UR9, URZ, 0xfc, !UPT ;  /* 0x0000000910107292 */ /* 0x000fe4000f8efc3f */
[----:B------:R-:W-:Y:S02]  /*24690*/  UIADD3 UR17, UR25, UR17, URZ ;  /* 0x0000001119117290 */ /* 0x000fe4000fffe03f */
[----:B------:R-:W-:-:S12]  /*246a0*/  USHF.L.U32 UR18, UR18, UR8, URZ ;  /* 0x0000000812127299 */ /* 0x000fd8000800063f */
.L_x_570:
[----:B------:R-:W-:-:S03]  /*246b0*/  UMOV UR6, 0xffffffff ;  /* 0xffffffff00067882 */ /* 0x000fc60000000000 */
[----:B------:R-:W-:Y:S05]  /*246c0*/  BRA.DIV UR6, `(.L_x_560) ;  /* 0x0000001206487947 */ /* 0x000fea000b800000 */
[----:B------:R-:W-:-:S13]  /*246d0*/  ELECT P0, URZ, PT ;  /* 0x00000000003f782f */ /* 0x000fda0003800000 */
.L_x_584:
[----:B------:R-:W0:Y:S01]  /*246e0*/  LDC R2, c[0x0][0x28c] ;  /* 0x0000a300ff027b82 */ /* 0x000e220000000800 */
[----:B------:R-:W-:Y:S01]  /*246f0*/  BSSY B1, `(.L_x_561) ;  /* 0x000003c000017945 */ /* 0x000fe20003800000 */
[----:B0-----:R-:W-:-:S13]  /*24700*/  ISETP.LT.OR P0, PT, R2, 0x1, !P0 ;  /* 0x000000010200780c */ /* 0x001fda0004701670 */
[----:B------:R-:W-:Y:S05]  /*24710*/  @P0 BRA `(.L_x_562) ;  /* 0x0000000000e40947 */ /* 0x000fea0003800000 */
[----:B------:R-:W-:Y:S01]  /*24720*/  LEA R2, R5, UR30, 0x1 ;  /* 0x0000001e05027c11 */ /* 0x000fe2000f8e08ff */
[----:B------:R-:W-:Y:S01]  /*24730*/  IMAD.MOV.U32 R13, RZ, RZ, RZ ;  /* 0x000000ffff0d7224 */ /* 0x000fe200078e00ff */
[----:B------:R-:W-:Y:S01]  /*24740*/  LEA R4, R4, UR14, 0x8 ;  /* 0x0000000e04047c11 */ /* 0x000fe2000f8e40ff */
[----:B------:R-:W-:Y:S02]  /*24750*/  IMAD.MOV.U32 R3, RZ, RZ, R15 ;  /* 0x000000ffff037224 */ /* 0x000fe400078e000f */
[----:B------:R-:W-:Y:S02]  /*24760*/  IMAD.SHL.U32 R2, R2, 0x80, RZ ;  /* 0x0000008002027824 */ /* 0x000fe400078e00ff */
[----:B------:R-:W-:Y:S02]  /*24770*/  IMAD.MOV.U32 R5, RZ, RZ, R6 ;  /* 0x000000ffff057224 */ /* 0x000fe400078e0006 */
[----:B------:R-:W-:-:S07]  /*24780*/  IMAD.MOV.U32 R8, RZ, RZ, R7 ;  /* 0x000000ffff087224 */ /* 0x000fce00078e0007 */
.L_x_565:
[----:B------:R-:W0:Y:S01]  /*24790*/  S2R R12, SR_CgaCtaId ;  /* 0x00000000000c7919 */ /* 0x000e220000008800 */
[----:B------:R-:W-:Y:S01]  /*247a0*/  MOV R11, 0x400 ;  /* 0x00000400000b7802 */ /* 0x000fe20000000f00 */
[----:B------:R-:W1:Y:S03]  /*247b0*/  S2R R14, SR_TID.X ;  /* 0x00000000000e7919 */ /* 0x000e660000002100 */
[----:B0-----:R-:W-:Y:S02]  /*247c0*/  LEA R17, R12, R11, 0x18 ;  /* 0x0000000b0c117211 */ /* 0x001fe400078ec0ff */
[----:B------:R-:W-:Y:S02]  /*247d0*/  SHF.L.U32 R11, R5, 0x1f, RZ ;  /* 0x0000001f050b7819 */ /* 0x000fe400000006ff */
[----:B-1----:R-:W-:Y:S01]  /*247e0*/  LOP3.LUT P1, RZ, R14, 0x7f, RZ, 0xc0, !PT ;  /* 0x0000007f0eff7812 */ /* 0x002fe2000782c0ff */
[----:B------:R-:W-:-:S04]  /*247f0*/  IMAD R12, R8, 0x8, R17 ;  /* 0x00000008080c7824 */ /* 0x000fc800078e0211 */
[----:B------:R-:W0:Y:S02]  /*24800*/  SYNCS.PHASECHK.TRANS64.TRYWAIT P0, [R12+URZ+0x38], R11 ;  /* 0x0000380b0c0075a7 */ /* 0x000e24000800017f */
[----:B0-----:R-:W-:Y:S06]  /*24810*/  @!P0 BRA `(.L_x_563) ;  /* 0x0000001000148947 */ /* 0x001fec0003800000 */
.L_x_585:
[----:B0-----:R-:W0:Y:S01]  /*24820*/  @!P1 LDC R11, c[0x0][0x500] ;  /* 0x00014000ff0b9b82 */ /* 0x001e220000000800 */
[----:B------:R-:W-:-:S04]  /*24830*/  UPRMT UR6, UR27, 0x9910, URZ ;  /* 0x000099101b067896 */ /* 0x000fc8000800003f */
[----:B------:R-:W-:-:S06]  /*24840*/  UISETP.NE.AND UP0, UPT, UR6, 0x2, UPT ;  /* 0x000000020600788c */ /* 0x000fcc000bf05270 */
[----:B------:R-:W-:Y:S01]  /*24850*/  PLOP3.LUT P0, PT, PT, PT, UP0, 0x80, 0x0 ;  /* 0x000000000000781c */ /* 0x000fe20003f0f008 */
[----:B0-----:R0:W-:-:S12]  /*24860*/  @!P1 SYNCS.ARRIVE.TRANS64 RZ, [R12+URZ], R11 ;  /* 0x0000000b0cff99a7 */ /* 0x0011d8000800003f */
[----:B------:R-:W-:Y:S05]  /*24870*/  @P0 BRA `(.L_x_564) ;  /* 0x0000000000040947 */ /* 0x000fea0003800000 */
[----:B------:R-:W-:Y:S01]  /*24880*/  BPT.TRAP 0x1 ;  /* 0x000000040000795c */ /* 0x000fe20000300000 */
.L_x_564:
[----:B------:R-:W-:Y:S01]  /*24890*/  R2UR UR7, R8 ;  /* 0x00000000080772ca */ /* 0x000fe200000e0000 */
[----:B------:R-:W-:Y:S01]  /*248a0*/  VIADD R3, R3, 0xffffffff ;  /* 0xffffffff03037836 */ /* 0x000fe20000000000 */
[----:B------:R-:W-:Y:S01]  /*248b0*/  R2UR UR22, R17 ;  /* 0x00000000111672ca */ /* 0x000fe200000e0000 */
[----:B------:R-:W-:Y:S01]  /*248c0*/  UIADD3 UR6, UP0, UR28, 0xf0, URZ ;  /* 0x000000f01c067890 */ /* 0x000fe2000ff1e03f */
[----:B------:R-:W-:Y:S01]  /*248d0*/  R2UR UR23, R2 ;  /* 0x00000000021772ca */ /* 0x000fe200000e0000 */
[----:B------:R-:W-:Y:S01]  /*248e0*/  UIADD3 UR34, UP1, UR28, 0x1f0, URZ ;  /* 0x000001f01c227890 */ /* 0x000fe2000ff3e03f */
[----:B------:R-:W-:Y:S01]  /*248f0*/  R2UR UR9, R12 ;  /* 0x000000000c0972ca */ /* 0x000fe200000e0000 */
[----:B------:R-:W-:Y:S01]  /*24900*/  UPRMT UR19, URZ, 0x5410, UR18 ;  /* 0x000054103f137896 */ /* 0x000fe20008000012 */
[----:B------:R-:W-:Y:S01]  /*24910*/  R2UR UR10, R13 ;  /* 0x000000000d0a72ca */ /* 0x000fe200000e0000 */
[----:B------:R-:W-:Y:S01]  /*24920*/  VIADD R8, R8, 0x1 ;  /* 0x0000000108087836 */ /* 0x000fe20000000000 */
[----:B------:R-:W-:Y:S01]  /*24930*/  R2UR UR12, R10 ;  /* 0x000000000a0c72ca */ /* 0x000fe200000e0000 */
[----:B------:R-:W-:Y:S01]  /*24940*/  UPRMT UR32, URZ, 0x5410, UR16 ;  /* 0x000054103f207896 */ /* 0x000fe20008000010 */
[----:B------:R-:W-:Y:S01]  /*24950*/  R2UR UR26, R4 ;  /* 0x00000000041a72ca */ /* 0x000fe200000e0000 */
[----:B------:R-:W-:Y:S01]  /*24960*/  USHF.L.U32 UR7, UR7, 0xe, URZ ;  /* 0x0000000e07077899 */ /* 0x000fe2000800063f */
[----:B------:R-:W-:Y:S01]  /*24970*/  ISETP.GT.AND P1, PT, R3, 0x1, PT ;  /* 0x000000010300780c */ /* 0x000fe20003f24270 */
[----:B------:R-:W-:Y:S01]  /*24980*/  UIADD3.X UR35, URZ, UR29, URZ, UP1, !UPT ;  /* 0x0000001d3f237290 */ /* 0x000fe20008ffe43f */
[C---:B------:R-:W-:Y:S01]  /*24990*/  ISETP.NE.AND P0, PT, R8.reuse, 0x7, PT ;  /* 0x000000070800780c */ /* 0x040fe20003f05270 */
[----:B------:R-:W-:Y:S01]  /*249a0*/  ULEA UR8, UR30, UR7, 0xd ;  /* 0x000000071e087291 */ /* 0x000fe2000f8e683f */
[----:B------:R-:W-:Y:S01]  /*249b0*/  VIADD R13, R13, 0x40 ;  /* 0x000000400d0d7836 */ /* 0x000fe20000000000 */
[----:B------:R-:W-:Y:S01]  /*249c0*/  ULOP3.LUT UR11, UR7, 0x2000, UR31, 0xf8, !UPT ;  /* 0x00002000070b7892 */ /* 0x000fe2000f8ef81f */
[----:B0-----:R-:W-:Y:S01]  /*249d0*/  SEL R12, RZ, 0x1, P0 ;  /* 0x00000001ff0c7807 */ /* 0x001fe20000000000 */
[----:B------:R-:W-:Y:S01]  /*249e0*/  UIADD3 UR8, UR22, 0x180, UR8 ;  /* 0x0000018016087890 */ /* 0x000fe2000fffe008 */
[----:B------:R-:W-:Y:S01]  /*249f0*/  SEL R8, R8, RZ, P0 ;  /* 0x000000ff08087207 */ /* 0x000fe20000000000 */
[----:B------:R-:W-:Y:S01]  /*24a00*/  UIADD3.X UR7, URZ, UR29, URZ, UP0, !UPT ;  /* 0x0000001d3f077290 */ /* 0x000fe200087fe43f */
[----:B------:R-:W-:Y:S01]  /*24a10*/  LOP3.LUT R5, R5, R12, RZ, 0x3c, !PT ;  /* 0x0000000c05057212 */ /* 0x000fe200078e3cff */
[----:B------:R-:W-:Y:S01]  /*24a20*/  UIADD3 UR22, UR22, 0x1c180, UR11 ;  /* 0x0001c18016167890 */ /* 0x000fe2000fffe00b */
[----:B------:R-:W-:Y:S01]  /*24a30*/  UMOV UR20, 0x0 ;  /* 0x0000000000147882 */ /* 0x000fe20000000000 */
[----:B------:R-:W-:Y:S01]  /*24a40*/  UMOV UR21, 0x10000000 ;  /* 0x1000000000157882 */ /* 0x000fe20000000000 */
[----:B------:R-:W-:-:S04]  /*24a50*/  UMOV UR11, UR23 ;  /* 0x00000017000b7c82 */ /* 0x000fc80008000000 */
[----:B------:R0:W-:Y:S02]  /*24a60*/  UTMALDG.3D.MULTICAST [UR8], [UR6], UR19, desc[UR20] ;  /* 0x00001408060073b4 */ /* 0x0001e40008011813 */
[----:B0-----:R-:W-:Y:S01]  /*24a70*/  UMOV UR8, UR22 ;  /* 0x0000001600087c82 */ /* 0x001fe20008000000 */
[----:B------:R-:W-:Y:S02]  /*24a80*/  UMOV UR11, UR26 ;  /* 0x0000001a000b7c82 */ /* 0x000fe40008000000 */
[----:B------:R0:W-:Y:S02]  /*24a90*/  UTMALDG.3D.MULTICAST [UR8], [UR34], UR32, desc[UR20] ;  /* 0x00001408220073b4 */ /* 0x0001e40008011820 */
[----:B0-----:R-:W-:Y:S05]  /*24aa0*/  @P1 BRA `(.L_x_565) ;  /* 0xfffffffc00381947 */ /* 0x001fea000383ffff */
.L_x_562:
[----:B------:R-:W-:Y:S05]  /*24ab0*/  BSYNC B1 ;  /* 0x0000000000017941 */ /* 0x000fea0003800000 */
.L_x_561:
[----:B------:R-:W2:Y:S01]  /*24ac0*/  LDL.LU R16, [R1+0x45c] ;  /* 0x00045c0001107983 */ /* 0x000ea20000300800 */
[----:B------:R-:W-:Y:S01]  /*24ad0*/  LOP3.LUT P1, RZ, R9, 0xff, RZ, 0xc0, !PT ;  /* 0x000000ff09ff7812 */ /* 0x000fe2000782c0ff */
[----:B------:R-:W-:Y:S01]  /*24ae0*/  IMAD.IADD R4, R0, 0x1, R7 ;  /* 0x0000000100047824 */ /* 0x000fe200078e0207 */
[----:B------:R-:W-:Y:S01]  /*24af0*/  ULDC.64 UR6, c[0x0][0x650] ;  /* 0x0001940000067ab9 */ /* 0x000fe20000000a00 */
[----:B------:R-:W3:Y:S01]  /*24b00*/  LDL.LU R14, [R1+0x460] ;  /* 0x00046000010e7983 */ /* 0x000ee20000300800 */
[----:B------:R-:W-:Y:S01]  /*24b10*/  BSSY B1, `(.L_x_566) ;  /* 0x0000070000017945 */ /* 0x000fe20003800000 */
[C---:B------:R-:W-:Y:S01]  /*24b20*/  IMAD.WIDE.U32 R2, R4.reuse, 0x24924925, RZ ;  /* 0x2492492504027825 */ /* 0x040fe200078e00ff */
[C---:B------:R-:W-:Y:S02]  /*24b30*/  ISETP.GT.U32.AND P0, PT, R4.reuse, 0x6, PT ;  /* 0x000000060400780c */ /* 0x040fe40003f04070 */
[----:B------:R-:W-:Y:S01]  /*24b40*/  PRMT R9, RZ, 0x7610, R9 ;  /* 0x00007610ff097816 */ /* 0x000fe20000000009 */
[----:B------:R-:W-:Y:S01]  /*24b50*/  IMAD.IADD R2, R4, 0x1, -R3 ;  /* 0x0000000104027824 */ /* 0x000fe200078e0a03 */
[----:B------:R-:W-:Y:S01]  /*24b60*/  ISETP.LT.U32.AND P0, PT, R0, 0x7, P0 ;  /* 0x000000070000780c */ /* 0x000fe20000701070 */
[----:B------:R-:W-:-:S02]  /*24b70*/  IMAD.MOV.U32 R5, RZ, RZ, -0x1 ;  /* 0xffffffffff057424 */ /* 0x000fc400078e00ff */
[----:B------:R-:W0:Y:S01]  /*24b80*/  @P1 S2R R8, SR_CgaCtaId ;  /* 0x0000000000081919 */ /* 0x000e220000008800 */
[----:B------:R-:W-:Y:S01]  /*24b90*/  LEA.HI R2, R2, R3, RZ, 0x1f ;  /* 0x0000000302027211 */ /* 0x000fe200078ff8ff */
[----:B------:R-:W-:Y:S01]  /*24ba0*/  IMAD.MOV.U32 R10, RZ, RZ, -0x1 ;  /* 0xffffffffff0a7424 */ /* 0x000fe200078e00ff */
[----:B------:R-:W-:Y:S02]  /*24bb0*/  @P1 MOV R3, 0x400 ;  /* 0x0000040000031802 */ /* 0x000fe40000000f00 */
[--C-:B------:R-:W-:Y:S02]  /*24bc0*/  SHF.R.U32.HI R7, RZ, 0x2, R2.reuse ;  /* 0x00000002ff077819 */ /* 0x100fe40000011602 */
[----:B------:R-:W-:Y:S02]  /*24bd0*/  PRMT R2, RZ, 0x7610, R2 ;  /* 0x00007610ff027816 */ /* 0x000fe40000000002 */
[----:B0-----:R-:W-:-:S04]  /*24be0*/  @P1 LEA R3, R8, R3, 0x18 ;  /* 0x0000000308031211 */ /* 0x001fc800078ec0ff */
[----:B------:R0:W-:Y:S01]  /*24bf0*/  @P1 SYNCS.ARRIVE.TRANS64.A1T0 RZ, [R3+URZ+0x88], RZ ;  /* 0x000088ff03ff19a7 */ /* 0x0001e2000810003f */
[----:B------:R-:W-:Y:S02]  /*24c00*/  ISETP.GE.U32.AND P1, PT, R0, 0x7, PT ;  /* 0x000000070000780c */ /* 0x000fe40003f26070 */
[----:B0-----:R-:W-:-:S04]  /*24c10*/  SEL R3, RZ, 0x1, !P0 ;  /* 0x00000001ff037807 */ /* 0x001fc80004000000 */
[----:B------:R-:W-:-:S07]  /*24c20*/  LOP3.LUT R6, R6, R3, RZ, 0x3c, !PT ;  /* 0x0000000306067212 */ /* 0x000fce00078e3cff */
[----:B------:R-:W-:Y:S01]  /*24c30*/  @P1 LOP3.LUT R6, R6, 0x1, R7, 0x78, !PT ;  /* 0x0000000106061812 */ /* 0x000fe200078e7807 */
[----:B------:R-:W-:Y:S02]  /*24c40*/  IMAD R7, R7, -0x7, R4 ;  /* 0xfffffff907077824 */ /* 0x000fe400078e0204 */
[----:B------:R-:W-:Y:S01]  /*24c50*/  IMAD.MOV.U32 R4, RZ, RZ, -0x1 ;  /* 0xffffffffff047424 */ /* 0x000fe200078e00ff */
[----:B---3--:R-:W-:-:S04]  /*24c60*/  IADD3 R14, P0, R14, UR24, RZ ;  /* 0x000000180e0e7c10 */ /* 0x008fc8000ff1e0ff */
[----:B--2---:R-:W-:Y:S01]  /*24c70*/  IADD3.X R16, R16, UR17, RZ, P0, !PT ;  /* 0x0000001110107c10 */ /* 0x004fe200087fe4ff */
[----:B------:R0:W-:Y:S01]  /*24c80*/  STL [R1+0x460], R14 ;  /* 0x0004600e01007387 */ /* 0x0001e20000100800 */
[----:B------:R-:W-:-:S03]  /*24c90*/  ISETP.GE.U32.AND P0, PT, R14, UR6, PT ;  /* 0x000000060e007c0c */ /* 0x000fc6000bf06070 */
[----:B------:R0:W-:Y:S01]  /*24ca0*/  STL [R1+0x45c], R16 ;  /* 0x00045c1001007387 */ /* 0x0001e20000100800 */
[----:B------:R-:W-:-:S13]  /*24cb0*/  ISETP.GE.U32.AND.EX P0, PT, R16, UR7, PT, P0 ;  /* 0x0000000710007c0c */ /* 0x000fda000bf06100 */
[----:B0-----:R-:W-:Y:S05]  /*24cc0*/  @P0 BRA `(.L_x_567) ;  /* 0x0000000400500947 */ /* 0x001fea0003800000 */
[----:B------:R-:W0:Y:S01]  /*24cd0*/  S2R R8, SR_CTAID.X ;  /* 0x0000000000087919 */ /* 0x000e220000002500 */
[----:B------:R-:W-:Y:S01]  /*24ce0*/  ULDC UR6, c[0x0][0x150] ;  /* 0x0000540000067ab9 */ /* 0x000fe20000000800 */
[----:B------:R-:W1:Y:S01]  /*24cf0*/  LDC R3, c[0x0][0x144] ;  /* 0x00005100ff037b82 */ /* 0x000e620000000800 */
[----:B------:R-:W-:Y:S01]  /*24d00*/  ULDC UR9, c[0x0][0x630] ;  /* 0x00018c0000097ab9 */ /* 0x000fe20000000800 */
[----:B------:R-:W2:Y:S06]  /*24d10*/  S2R R5, SR_CTAID.Y ;  /* 0x0000000000057919 */ /* 0x000eac0000002600 */
[----:B------:R-:W3:Y:S01]  /*24d20*/  LDC R12, c[0x0][0x148] ;  /* 0x00005200ff0c7b82 */ /* 0x000ee20000000800 */
[----:B0-----:R-:W-:-:S02]  /*24d30*/  I2FP.F32.U32 R2, R8 ;  /* 0x0000000800027245 */ /* 0x001fc40000201000 */
[----:B--2---:R-:W-:-:S03]  /*24d40*/  I2FP.F32.U32 R4, R5 ;  /* 0x0000000500047245 */ /* 0x004fc60000201000 */
[----:B------:R-:W-:Y:S01]  /*24d50*/  FMUL R2, R2, UR6 ;  /* 0x0000000602027c20 */ /* 0x000fe20008400000 */
[----:B------:R-:W-:Y:S02]  /*24d60*/  ULDC UR6, c[0x0][0x154] ;  /* 0x0000550000067ab9 */ /* 0x000fe40000000800 */
[----:B------:R-:W-:Y:S01]  /*24d70*/  FMUL R10, R4, UR6 ;  /* 0x00000006040a7c20 */ /* 0x000fe20008400000 */
[----:B------:R-:W-:Y:S02]  /*24d80*/  ULDC.64 UR6, c[0x0][0x628] ;  /* 0x00018a0000067ab9 */ /* 0x000fe40000000a00 */
[----:B------:R-:W0:Y:S01]  /*24d90*/  F2I.U32.TRUNC.NTZ R2, R2 ;  /* 0x0000000200027305 */ /* 0x000e22000020f000 */
[----:B------:R-:W-:-:S04]  /*24da0*/  ISETP.NE.U32.AND P0, PT, RZ, UR6, PT ;  /* 0x00000006ff007c0c */ /* 0x000fc8000bf05070 */
[----:B------:R-:W-:-:S03]  /*24db0*/  ISETP.NE.AND.EX P0, PT, RZ, UR7, PT, P0 ;  /* 0x00000007ff007c0c */ /* 0x000fc6000bf05300 */
[----:B------:R-:W2:Y:S01]  /*24dc0*/  F2I.U32.TRUNC.NTZ R10, R10 ;  /* 0x0000000a000a7305 */ /* 0x000ea2000020f000 */
[----:B0-----:R-:W-:Y:S02]  /*24dd0*/  IMAD.MOV R4, RZ, RZ, -R2 ;  /* 0x000000ffff047224 */ /* 0x001fe400078e0a02 */
[----:B------:R-:W-:Y:S02]  /*24de0*/  IMAD.MOV.U32 R2, RZ, RZ, R14 ;  /* 0x000000ffff027224 */ /* 0x000fe400078e000e */
[----:B-1----:R-:W-:Y:S02]  /*24df0*/  IMAD R8, R3, R4, R8 ;  /* 0x0000000403087224 */ /* 0x002fe400078e0208 */
[----:B--2---:R-:W-:-:S04]  /*24e00*/  IMAD.MOV R3, RZ, RZ, -R10 ;  /* 0x000000ffff037224 */ /* 0x004fc800078e0a0a */
[----:B---3--:R-:W-:Y:S02]  /*24e10*/  @P4 IMAD R8, R12, R3, R5 ;  /* 0x000000030c084224 */ /* 0x008fe400078e0205 */
[----:B------:R-:W-:Y:S01]  /*24e20*/  IMAD.MOV.U32 R3, RZ, RZ, R16 ;  /* 0x000000ffff037224 */ /* 0x000fe200078e0010 */
[----:B------:R-:W-:Y:S06]  /*24e30*/  @!P0 BRA `(.L_x_568) ;  /* 0x0000000000288947 */ /* 0x000fec0003800000 */
[----:B------:R-:W-:Y:S02]  /*24e40*/  ULDC UR8, c[0x0][0x634] ;  /* 0x00018d0000087ab9 */ /* 0x000fe40000000800 */
[----:B------:R-:W-:-:S05]  /*24e50*/  IADD3 R3, P0, R14, UR8, RZ ;  /* 0x000000080e037c10 */ /* 0x000fca000ff1e0ff */
[----:B------:R-:W-:-:S04]  /*24e60*/  IMAD.X R11, RZ, RZ, R16, P0 ;  /* 0x000000ffff0b7224 */ /* 0x000fc800000e0610 */
[----:B------:R-:W-:-:S04]  /*24e70*/  IMAD.WIDE.U32 R4, R11, UR6, RZ ;  /* 0x000000060b047c25 */ /* 0x000fc8000f8e00ff */
[----:B------:R-:W-:-:S04]  /*24e80*/  IMAD.WIDE.U32 R4, P0, R3, UR7, R4 ;  /* 0x0000000703047c25 */ /* 0x000fc8000f800004 */
[----:B------:R-:W-:-:S04]  /*24e90*/  IMAD.WIDE.U32 R2, R3, UR6, RZ ;  /* 0x0000000603027c25 */ /* 0x000fc8000f8e00ff */
[----:B------:R-:W-:Y:S01]  /*24ea0*/  IMAD.MOV.U32 R2, RZ, RZ, R5 ;  /* 0x000000ffff027224 */ /* 0x000fe200078e0005 */
[----:B------:R-:W-:Y:S01]  /*24eb0*/  IADD3 RZ, P1, R3, R4, RZ ;  /* 0x0000000403ff7210 */ /* 0x000fe20007f3e0ff */
[----:B------:R-:W-:-:S04]  /*24ec0*/  IMAD.X R3, RZ, RZ, RZ, P0 ;  /* 0x000000ffff037224 */ /* 0x000fc800000e06ff */
[----:B------:R-:W-:-:S08]  /*24ed0*/  IMAD.WIDE.U32.X R2, R11, UR7, R2, P1 ;  /* 0x000000070b027c25 */ /* 0x000fd000088e0402 */
.L_x_568:
[--C-:B------:R-:W-:Y:S01]  /*24ee0*/  SHF.R.U64 R10, R2, UR9, R3.reuse ;  /* 0x00000009020a7c19 */ /* 0x100fe20008001203 */
[----:B------:R-:W-:Y:S01]  /*24ef0*/  ULDC.64 UR6, c[0x0][0x620] ;  /* 0x0001880000067ab9 */ /* 0x000fe20000000a00 */
[----:B------:R-:W-:Y:S01]  /*24f00*/  SHF.R.U32.HI R2, RZ, UR9, R3 ;  /* 0x00000009ff027c19 */ /* 0x000fe20008011603 */
[----:B------:R-:W-:Y:S01]  /*24f10*/  IMAD.MOV.U32 R3, RZ, RZ, R16 ;  /* 0x000000ffff037224 */ /* 0x000fe200078e0010 */
[----:B------:R-:W-:Y:S01]  /*24f20*/  IADD3 R11, P0, RZ, -R10, RZ ;  /* 0x8000000aff0b7210 */ /* 0x000fe20007f1e0ff */
[----:B------:R-:W-:-:S04]  /*24f30*/  ULDC.64 UR8, c[0x0][0x640] ;  /* 0x0001900000087ab9 */ /* 0x000fc80000000a00 */
[----:B------:R-:W-:Y:S01]  /*24f40*/  IMAD.X R2, RZ, RZ, ~R2, P0 ;  /* 0x000000ffff027224 */ /* 0x000fe200000e0e02 */
[----:B------:R-:W-:-:S03]  /*24f50*/  ISETP.NE.U32.AND P0, PT, RZ, UR8, PT ;  /* 0x00000008ff007c0c */ /* 0x000fc6000bf05070 */
[----:B------:R-:W-:Y:S01]  /*24f60*/  IMAD R2, R2, UR6, RZ ;  /* 0x0000000602027c24 */ /* 0x000fe2000f8e02ff */
[----:B------:R-:W-:-:S03]  /*24f70*/  ISETP.NE.AND.EX P0, PT, RZ, UR9, PT, P0 ;  /* 0x00000009ff007c0c */ /* 0x000fc6000bf05300 */
[----:B------:R-:W-:Y:S02]  /*24f80*/  IMAD R5, R11, UR7, R2 ;  /* 0x000000070b057c24 */ /* 0x000fe4000f8e0202 */
[----:B------:R-:W-:-:S04]  /*24f90*/  IMAD.MOV.U32 R2, RZ, RZ, R14 ;  /* 0x000000ffff027224 */ /* 0x000fc800078e000e */
[----:B------:R-:W-:Y:S01]  /*24fa0*/  IMAD.WIDE.U32 R2, R11, UR6, R2 ;  /* 0x000000060b027c25 */ /* 0x000fe2000f8e0002 */
[----:B------:R-:W-:-:S03]  /*24fb0*/  ULDC UR6, c[0x0][0x618] ;  /* 0x0001860000067ab9 */ /* 0x000fc60000000800 */
[----:B------:R-:W-:-:S05]  /*24fc0*/  IMAD.IADD R3, R3, 0x1, R5 ;  /* 0x0000000103037824 */ /* 0x000fca00078e0205 */
[--C-:B------:R-:W-:Y:S02]  /*24fd0*/  SHF.R.U64 R11, R2, UR6, R3.reuse ;  /* 0x00000006020b7c19 */ /* 0x100fe40008001203 */
[----:B------:R-:W-:Y:S01]  /*24fe0*/  SHF.R.U32.HI R2, RZ, UR6, R3 ;  /* 0x00000006ff027c19 */ /* 0x000fe20008011603 */
[----:B------:R-:W-:-:S03]  /*24ff0*/  ULDC UR6, c[0x0][0x608] ;  /* 0x0001820000067ab9 */ /* 0x000fc60000000800 */
[--C-:B------:R-:W-:Y:S02]  /*25000*/  SHF.R.U64 R12, R11, UR6, R2.reuse ;  /* 0x000000060b0c7c19 */ /* 0x100fe40008001202 */
[----:B------:R-:W-:Y:S01]  /*25010*/  SHF.R.U32.HI R3, RZ, UR6, R2 ;  /* 0x00000006ff037c19 */ /* 0x000fe20008011602 */
[----:B------:R-:W-:-:S03]  /*25020*/  ULDC UR6, c[0x0][0x658] ;  /* 0x0001960000067ab9 */ /* 0x000fc60000000800 */
[--C-:B------:R-:W-:Y:S02]  /*25030*/  SHF.R.U64 R13, R12, UR6, R3.reuse ;  /* 0x000000060c0d7c19 */ /* 0x100fe40008001203 */
[----:B------:R-:W-:-:S03]  /*25040*/  SHF.R.U32.HI R14, RZ, UR6, R3 ;  /* 0x00000006ff0e7c19 */ /* 0x000fc60008011603 */
[----:B------:R-:W-:Y:S02]  /*25050*/  IMAD.MOV.U32 R2, RZ, RZ, R13 ;  /* 0x000000ffff027224 */ /* 0x000fe400078e000d */
        /* <DEDUP_REMOVED lines=12> */
.L_x_569:
[----:B------:R-:W-:Y:S01]  /*25120*/  ULDC UR6, c[0x0][0x648] ;  /* 0x0001920000067ab9 */ /* 0x000fe20000000800 */
[----:B------:R-:W-:Y:S02]  /*25130*/  LOP3.LUT R12, R12, UR15, RZ, 0xc0, !PT ;  /* 0x0000000f0c0c7c12 */ /* 0x000fe4000f8ec0ff */
[----:B------:R-:W-:Y:S01]  /*25140*/  SHF.R.U64 R3, R2, UR6, R3 ;  /* 0x0000000602037c19 */ /* 0x000fe20008001203 */
[----:B------:R-:W-:-:S04]  /*25150*/  ULDC UR6, c[0x0][0x638] ;  /* 0x00018e0000067ab9 */ /* 0x000fc80000000800 */
[----:B------:R-:W-:Y:S02]  /*25160*/  IMAD.MOV R2, RZ, RZ, -R3 ;  /* 0x000000ffff027224 */ /* 0x000fe400078e0a03 */
[----:B------:R-:W-:Y:S02]  /*25170*/  IMAD R5, R3, UR5, R12 ;  /* 0x0000000503057c24 */ /* 0x000fe4000f8e020c */
[----:B------:R-:W-:Y:S01]  /*25180*/  IMAD R13, R2, UR6, R13 ;  /* 0x00000006020d7c24 */ /* 0x000fe2000f8e020d */
[----:B------:R-:W-:Y:S01]  /*25190*/  ULDC UR6, c[0x0][0x610] ;  /* 0x0001840000067ab9 */ /* 0x000fe20000000800 */
[----:B------:R-:W-:Y:S01]  /*251a0*/  LOP3.LUT R2, R11, UR4, RZ, 0xc0, !PT ;  /* 0x000000040b027c12 */ /* 0x000fe2000f8ec0ff */
[----:B------:R-:W-:Y:S01]  /*251b0*/  IMAD R8, R5, UR6, R8 ;  /* 0x0000000605087c24 */ /* 0x000fe2000f8e0208 */
[----:B------:R-:W-:-:S03]  /*251c0*/  ULDC UR6, c[0x0][0x600] ;  /* 0x0001800000067ab9 */ /* 0x000fc60000000800 */
[----:B------:R-:W-:Y:S02]  /*251d0*/  IMAD R13, R13, UR6, R2 ;  /* 0x000000060d0d7c24 */ /* 0x000fe4000f8e0202 */
[----:B------:R-:W-:-:S03]  /*251e0*/  IMAD.MOV.U32 R2, RZ, RZ, 0x1 ;  /* 0x00000001ff027424 */ /* 0x000fc600078e00ff */
[----:B------:R-:W-:Y:S02]  /*251f0*/  SEL R4, R13, R8, !P4 ;  /* 0x000000080d047207 */ /* 0x000fe40006000000 */
[----:B------:R-:W-:-:S07]  /*25200*/  SEL R5, R8, R13, !P4 ;  /* 0x0000000d08057207 */ /* 0x000fce0006000000 */
.L_x_567:
[----:B------:R-:W-:Y:S05]  /*25210*/  BSYNC B1 ;  /* 0x0000000000017941 */ /* 0x000fea0003800000 */
.L_x_566:
[----:B------:R-:W-:-:S13]  /*25220*/  LOP3.LUT P0, RZ, R2, 0xff, RZ, 0xc0, !PT ;  /* 0x000000ff02ff7812 */ /* 0x000fda000780c0ff */
[----:B------:R-:W-:Y:S05]  /*25230*/  @P0 BRA `(.L_x_570) ;  /* 0xfffffff4001c0947 */ /* 0x000fea000383ffff */
[----:B------:R-:W-:Y:S05]  /*25240*/  BSYNC B0 ;  /* 0x0000000000007941 */ /* 0x000fea0003800000 */
.L_x_559:
[----:B------:R-:W-:-:S03]  /*25250*/  UMOV UR6, 0xffffffff ;  /* 0xffffffff00067882 */ /* 0x000fc60000000000 */
[----:B------:R-:W-:Y:S05]  /*25260*/  BRA.DIV UR6, `(.L_x_571) ;  /* 0x0000000606947947 */ /* 0x000fea000b800000 */
[----:B------:R-:W-:-:S13]  /*25270*/  ELECT P0, URZ, PT ;  /* 0x00000000003f782f */ /* 0x000fda0003800000 */
.L_x_588:
[----:B------:R-:W-:Y:S04]  /*25280*/  BSSY B0, `(.L_x_572) ;  /* 0x0000047000007945 */ /* 0x000fe80003800000 */
[----:B------:R-:W-:Y:S05]  /*25290*/  @!P0 BRA `(.L_x_573) ;  /* 0x0000000400148947 */ /* 0x000fea0003800000 */
[----:B------:R-:W-:-:S04]  /*252a0*/  ULOP3.LUT UR6, UR13, 0x2, URZ, 0xfc, !UPT ;  /* 0x000000020d067892 */ /* 0x000fc8000f8efc3f */
[----:B------:R-:W-:-:S06]  /*252b0*/  UISETP.NE.AND UP0, UPT, UR6, 0x3, UPT ;  /* 0x000000030600788c */ /* 0x000fcc000bf05270 */
[----:B------:R-:W-:-:S13]  /*252c0*/  PLOP3.LUT P0, PT, PT, PT, UP0, 0x80, 0x0 ;  /* 0x000000000000781c */ /* 0x000fda0003f0f008 */
[----:B------:R-:W-:Y:S05]  /*252d0*/  @!P0 BRA `(.L_x_574) ;  /* 0x0000000000048947 */ /* 0x000fea0003800000 */
[----:B------:R-:W-:Y:S01]  /*252e0*/  BPT.TRAP 0x1 ;  /* 0x000000040000795c */ /* 0x000fe20000300000 */
.L_x_574:
[----:B------:R-:W0:Y:S01]  /*252f0*/  S2R R3, SR_CgaCtaId ;  /* 0x0000000000037919 */ /* 0x000e220000008800 */
[----:B------:R-:W-:Y:S02]  /*25300*/  MOV R0, 0x400 ;  /* 0x0000040000007802 */ /* 0x000fe40000000f00 */
[----:B------:R-:W-:Y:S02]  /*25310*/  SHF.L.U32 R2, R6, 0x1f, RZ ;  /* 0x0000001f06027819 */ /* 0x000fe400000006ff */
[----:B0-----:R-:W-:-:S05]  /*25320*/  LEA R0, R3, R0, 0x18 ;  /* 0x0000000003007211 */ /* 0x001fca00078ec0ff */
[----:B------:R-:W-:-:S04]  /*25330*/  VIADD R0, R0, 0x38 ;  /* 0x0000003800007836 */ /* 0x000fc80000000000 */
[----:B------:R-:W-:-:S04]  /*25340*/  IMAD R3, R7, 0x8, R0 ;  /* 0x0000000807037824 */ /* 0x000fc800078e0200 */
[----:B------:R-:W0:Y:S02]  /*25350*/  SYNCS.PHASECHK.TRANS64.TRYWAIT P0, [R3+URZ], R2 ;  /* 0x00000002030075a7 */ /* 0x000e24000800017f */
[----:B0-----:R-:W-:Y:S05]  /*25360*/  @!P0 BRA `(.L_x_575) ;  /* 0x0000000400748947 */ /* 0x001fea0003800000 */
.L_x_589:
[----:B------:R-:W-:-:S05]  /*25370*/  VIADD R7, R7, 0x1 ;  /* 0x0000000107077836 */ /* 0x000fca0000000000 */
[----:B------:R-:W-:-:S04]  /*25380*/  ISETP.NE.AND P0, PT, R7, 0x7, PT ;  /* 0x000000070700780c */ /* 0x000fc80003f05270 */
[----:B0-----:R-:W-:Y:S02]  /*25390*/  SEL R3, RZ, 0x1, P0 ;  /* 0x00000001ff037807 */ /* 0x001fe40000000000 */
[----:B------:R-:W-:Y:S02]  /*253a0*/  SEL R7, R7, RZ, P0 ;  /* 0x000000ff07077207 */ /* 0x000fe40000000000 */
[----:B------:R-:W-:-:S03]  /*253b0*/  LOP3.LUT R6, R6, R3, RZ, 0x3c, !PT ;  /* 0x0000000306067212 */ /* 0x000fc600078e3cff */
[----:B------:R-:W-:Y:S01]  /*253c0*/  IMAD R3, R7, 0x8, R0 ;  /* 0x0000000807037824 */ /* 0x000fe200078e0200 */
[----:B------:R-:W-:-:S04]  /*253d0*/  SHF.L.U32 R2, R6, 0x1f, RZ ;  /* 0x0000001f06027819 */ /* 0x000fc800000006ff */
[----:B------:R-:W0:Y:S02]  /*253e0*/  SYNCS.PHASECHK.TRANS64.TRYWAIT P0, [R3+URZ], R2 ;  /* 0x00000002030075a7 */ /* 0x000e24000800017f */
[----:B0-----:R-:W-:Y:S05]  /*253f0*/  @!P0 BRA `(.L_x_576) ;  /* 0x0000000400648947 */ /* 0x001fea0003800000 */
.L_x_590:
[----:B0-----:R-:W-:-:S05]  /*25400*/  VIADD R2, R7, 0x1 ;  /* 0x0000000107027836 */ /* 0x001fca0000000000 */
[----:B------:R-:W-:-:S04]  /*25410*/  ISETP.NE.AND P0, PT, R2, 0x7, PT ;  /* 0x000000070200780c */ /* 0x000fc80003f05270 */
[----:B------:R-:W-:Y:S02]  /*25420*/  SEL R3, RZ, 0x1, P0 ;  /* 0x00000001ff037807 */ /* 0x000fe40000000000 */
[----:B------:R-:W-:Y:S02]  /*25430*/  SEL R5, R2, RZ, P0 ;  /* 0x000000ff02057207 */ /* 0x000fe40000000000 */
[----:B------:R-:W-:-:S03]  /*25440*/  LOP3.LUT R6, R6, R3, RZ, 0x3c, !PT ;  /* 0x0000000306067212 */ /* 0x000fc600078e3cff */
[----:B------:R-:W-:Y:S01]  /*25450*/  IMAD R3, R5, 0x8, R0 ;  /* 0x0000000805037824 */ /* 0x000fe200078e0200 */
[----:B------:R-:W-:-:S04]  /*25460*/  SHF.L.U32 R2, R6, 0x1f, RZ ;  /* 0x0000001f06027819 */ /* 0x000fc800000006ff */
[----:B------:R-:W0:Y:S02]  /*25470*/  SYNCS.PHASECHK.TRANS64.TRYWAIT P0, [R3+URZ], R2 ;  /* 0x00000002030075a7 */ /* 0x000e24000800017f */
[----:B0-----:R-:W-:Y:S05]  /*25480*/  @!P0 BRA `(.L_x_577) ;  /* 0x0000000400548947 */ /* 0x001fea0003800000 */
.L_x_591:
        /* <DEDUP_REMOVED lines=9> */
.L_x_592:
        /* <DEDUP_REMOVED lines=9> */
.L_x_593:
        /* <DEDUP_REMOVED lines=9> */
.L_x_594:
[----:B0-----:R-:W-:-:S05]  /*25640*/  VIADD R2, R5, 0x1 ;  /* 0x0000000105027836 */ /* 0x001fca0000000000 */
[----:B------:R-:W-:-:S04]  /*25650*/  ISETP.NE.AND P0, PT, R2, 0x7, PT ;  /* 0x000000070200780c */ /* 0x000fc80003f05270 */
[----:B------:R-:W-:Y:S02]  /*25660*/  SEL R4, RZ, 0x1, P0 ;  /* 0x00000001ff047807 */ /* 0x000fe40000000000 */
[----:B------:R-:W-:Y:S02]  /*25670*/  SEL R3, R2, RZ, P0 ;  /* 0x000000ff02037207 */ /* 0x000fe40000000000 */
[----:B------:R-:W-:-:S03]  /*25680*/  LOP3.LUT R4, R7, R4, RZ, 0x3c, !PT ;  /* 0x0000000407047212 */ /* 0x000fc600078e3cff */
[----:B------:R-:W-:Y:S01]  /*25690*/  IMAD R3, R3, 0x8, R0 ;  /* 0x0000000803037824 */ /* 0x000fe200078e0200 */
[----:B------:R-:W-:-:S07]  /*256a0*/  SHF.L.U32 R0, R4, 0x1f, RZ ;  /* 0x0000001f04007819 */ /* 0x000fce00000006ff */
.L_x_581:
[----:B0-----:R0:W1:Y:S02]  /*256b0*/  SYNCS.PHASECHK.TRANS64.TRYWAIT P0, [R3+URZ], R0 ;  /* 0x00000000030075a7 */ /* 0x001064000800017f */
[----:B-1----:R-:W-:Y:S05]  /*256c0*/  @!P0 NANOSLEEP.SYNCS 0x989680 ;  /* 0x009896800000895d */ /* 0x002fea0003900000 */
[----:B------:R-:W1:Y:S02]  /*256d0*/  @!P0 SYNCS.PHASECHK.TRANS64 P0, [R3+URZ], R0 ;  /* 0x00000000030085a7 */ /* 0x000e64000800007f */
[----:B-1----:R-:W-:Y:S05]  /*256e0*/  @!P0 BRA `(.L_x_581) ;  /* 0xfffffffc00f08947 */ /* 0x002fea000383ffff */
.L_x_573:
[----:B------:R-:W-:Y:S05]  /*256f0*/  BSYNC B0 ;  /* 0x0000000000007941 */ /* 0x000fea0003800000 */
.L_x_572:
[----:B------:R-:W-:Y:S05]  /*25700*/  EXIT ;  /* 0x000000000000794d */ /* 0x000fea0003800000 */
.L_x_21:
[----:B--2---:R-:W-:-:S04]  /*25710*/  IMAD.U32 R3, RZ, RZ, UR6 ;  /* 0x00000006ff037e24 */ /* 0x004fc8000f8e00ff */
[----:B------:R2:W3:Y:S03]  /*25720*/  SYNCS.PHASECHK.TRANS64.TRYWAIT P0, [R3+URZ], R0 ;  /* 0x00000000030075a7 */ /* 0x0004e6000800017f */
[----:B---3--:R-:W-:Y:S05]  /*25730*/  @!P0 NANOSLEEP.SYNCS 0x989680 ;  /* 0x009896800000895d */ /* 0x008fea0003900000 */
[----:B------:R-:W3:Y:S02]  /*25740*/  @!P0 SYNCS.PHASECHK.TRANS64 P0, [R3+URZ], R0 ;  /* 0x00000000030085a7 */ /* 0x000ee4000800007f */
[----:B---3--:R-:W-:Y:S05]  /*25750*/  @!P0 BRA `(.L_x_21) ;  /* 0xfffffffc00ec8947 */ /* 0x008fea000383ffff */
[----:B------:R-:W-:Y:S05]  /*25760*/  BRA `(.L_x_20) ;  /* 0xfffffdd400b87947 */ /* 0x000fea000383ffff */
.L_x_27:
[----:B-----5:R2:W-:Y:S02]  /*25770*/  STL [R1+0x474], R0 ;  /* 0x0004740001007387 */ /* 0x0205e40000100800 */
[----:B--2---:R-:W-:-:S04]  /*25780*/  IMAD.U32 R0, RZ, RZ, UR16 ;  /* 0x00000010ff007e24 */ /* 0x004fc8000f8e00ff */
[----:B------:R2:W3:Y:S03]  /*25790*/  SYNCS.PHASECHK.TRANS64.TRYWAIT P0, [R0+URZ], R2 ;  /* 0x00000002000075a7 */ /* 0x0004e6000800017f */
[----:B---3--:R-:W-:Y:S05]  /*257a0*/  @!P0 NANOSLEEP.SYNCS 0x989680 ;  /* 0x009896800000895d */ /* 0x008fea0003900000 */
[----:B------:R2:W3:Y:S02]  /*257b0*/  @!P0 SYNCS.PHASECHK.TRANS64 P0, [R0+URZ], R2 ;  /* 0x00000002000085a7 */ /* 0x0004e4000800007f */
[----:B--2---:R2:W5:Y:S02]  /*257c0*/  LDL.LU R0, [R1+0x474] ;  /* 0x0004740001007983 */ /* 0x0045640000300800 */
[----:B--23--:R-:W-:Y:S05]  /*257d0*/  @!P0 BRA `(.L_x_27) ;  /* 0xfffffffc00e48947 */ /* 0x00cfea000383ffff */
[----:B------:R-:W-:Y:S05]  /*257e0*/  BRA `(.L_x_26) ;  /* 0xfffffe1800847947 */ /* 0x000fea000383ffff */
.L_x_560:
[----:B------:R-:W-:Y:S01]  /*257f0*/  BSSY B1, `(.L_x_582) ;  /* 0x0000006000017945 */ /* 0x000fe20003800000 */
[----:B------:R-:W-:-:S07]  /*25800*/  IMAD.MOV.U32 R2, RZ, RZ, -0x1 ;  /* 0xffffffffff027424 */ /* 0x000fce00078e00ff */
[----:B------:R-:W-:Y:S05]  /*25810*/  WARPSYNC.COLLECTIVE R2, `(.L_x_583) ;  /* 0x00000000020c7348 */ /* 0x000fea0003c00000 */
[----:B------:R-:W-:Y:S02]  /*25820*/  ELECT P0, UR62, PT ;  /* 0x00000000003e782f */ /* 0x000fe40003800000 */
[----:B------:R-:W-:Y:S01]  /*25830*/  MOV R2, UR62 ;  /* 0x0000003e00027c02 */ /* 0x000fe20008000f00 */
[----:B------:R-:W-:Y:S10]  /*25840*/  ENDCOLLECTIVE ;  /* 0x000000000000791b */ /* 0x000ff40003800000 */
.L_x_583:
[----:B------:R-:W-:Y:S05]  /*25850*/  BSYNC B1 ;  /* 0x0000000000017941 */ /* 0x000fea0003800000 */
.L_x_582:
[----:B------:R-:W-:Y:S05]  /*25860*/  BRA `(.L_x_584) ;  /* 0xffffffec009c7947 */ /* 0x000fea000383ffff */
.L_x_563:
[----:B0-----:R0:W1:Y:S02]  /*25870*/  SYNCS.PHASECHK.TRANS64.TRYWAIT P0, [R12+URZ+0x38], R11 ;  /* 0x0000380b0c0075a7 */ /* 0x001064000800017f */
[----:B-1----:R-:W-:Y:S05]  /*25880*/  @!P0 NANOSLEEP.SYNCS 0x989680 ;  /* 0x009896800000895d */ /* 0x002fea0003900000 */
[----:B------:R-:W1:Y:S02]  /*25890*/  @!P0 SYNCS.PHASECHK.TRANS64 P0, [R12+URZ+0x38], R11 ;  /* 0x0000380b0c0085a7 */ /* 0x000e64000800007f */
[----:B-1----:R-:W-:Y:S05]  /*258a0*/  @!P0 BRA `(.L_x_563) ;  /* 0xfffffffc00f08947 */ /* 0x002fea000383ffff */
[----:B------:R-:W-:Y:S05]  /*258b0*/  BRA `(.L_x_585) ;  /* 0xffffffec00d87947 */ /* 0x000fea000383ffff */
.L_x_571:
[----:B------:R-:W-:Y:S01]  /*258c0*/  BSSY B0, `(.L_x_586) ;  /* 0x0000006000007945 */ /* 0x000fe20003800000 */
[----:B------:R-:W-:-:S07]  /*258d0*/  IMAD.MOV.U32 R2, RZ, RZ, -0x1 ;  /* 0xffffffffff027424 */ /* 0x000fce00078e00ff */
[----:B------:R-:W-:Y:S05]  /*258e0*/  WARPSYNC.COLLECTIVE R2, `(.L_x_587) ;  /* 0x00000000020c7348 */ /* 0x000fea0003c00000 */
[----:B------:R-:W-:Y:S02]  /*258f0*/  ELECT P0, UR62, PT ;  /* 0x00000000003e782f */ /* 0x000fe40003800000 */
[----:B------:R-:W-:Y:S01]  /*25900*/  MOV R2, UR62 ;  /* 0x0000003e00027c02 */ /* 0x000fe20008000f00 */
[----:B------:R-:W-:Y:S10]  /*25910*/  ENDCOLLECTIVE ;  /* 0x000000000000791b */ /* 0x000ff40003800000 */
.L_x_587:
[----:B------:R-:W-:Y:S05]  /*25920*/  BSYNC B0 ;  /* 0x0000000000007941 */ /* 0x000fea0003800000 */
.L_x_586:
[----:B------:R-:W-:Y:S05]  /*25930*/  BRA `(.L_x_588) ;  /* 0xfffffff800507947 */ /* 0x000fea000383ffff */
.L_x_575:
[----:B0-----:R0:W1:Y:S02]  /*25940*/  SYNCS.PHASECHK.TRANS64.TRYWAIT P0, [R3+URZ], R2 ;  /* 0x00000002030075a7 */ /* 0x001064000800017f */
[----:B-1----:R-:W-:Y:S05]  /*25950*/  @!P0 NANOSLEEP.SYNCS 0x989680 ;  /* 0x009896800000895d */ /* 0x002fea0003900000 */
[----:B------:R-:W1:Y:S02]  /*25960*/  @!P0 SYNCS.PHASECHK.TRANS64 P0, [R3+URZ], R2 ;  /* 0x00000002030085a7 */ /* 0x000e64000800007f */
[----:B-1----:R-:W-:Y:S05]  /*25970*/  @!P0 BRA `(.L_x_575) ;  /* 0xfffffffc00f08947 */ /* 0x002fea000383ffff */
[----:B------:R-:W-:Y:S05]  /*25980*/  BRA `(.L_x_589) ;  /* 0xfffffff800787947 */ /* 0x000fea000383ffff */
.L_x_576:
[----:B0-----:R0:W1:Y:S02]  /*25990*/  SYNCS.PHASECHK.TRANS64.TRYWAIT P0, [R3+URZ], R2 ;  /* 0x00000002030075a7 */ /* 0x001064000800017f */
[----:B-1----:R-:W-:Y:S05]  /*259a0*/  @!P0 NANOSLEEP.SYNCS 0x989680 ;  /* 0x009896800000895d */ /* 0x002fea0003900000 */
[----:B------:R-:W1:Y:S02]  /*259b0*/  @!P0 SYNCS.PHASECHK.TRANS64 P0, [R3+URZ], R2 ;  /* 0x00000002030085a7 */ /* 0x000e64000800007f */
[----:B-1----:R-:W-:Y:S05]  /*259c0*/  @!P0 BRA `(.L_x_576) ;  /* 0xfffffffc00f08947 */ /* 0x002fea000383ffff */
[----:B------:R-:W-:Y:S05]  /*259d0*/  BRA `(.L_x_590) ;  /* 0xfffffff800887947 */ /* 0x000fea000383ffff */
.L_x_577:
[----:B0-----:R0:W1:Y:S02]  /*259e0*/  SYNCS.PHASECHK.TRANS64.TRYWAIT P0, [R3+URZ], R2 ;  /* 0x00000002030075a7 */ /* 0x001064000800017f */
[----:B-1----:R-:W-:Y:S05]  /*259f0*/  @!P0 NANOSLEEP.SYNCS 0x989680 ;  /* 0x009896800000895d */ /* 0x002fea0003900000 */
[----:B------:R-:W1:Y:S02]  /*25a00*/  @!P0 SYNCS.PHASECHK.TRANS64 P0, [R3+URZ], R2 ;  /* 0x00000002030085a7 */ /* 0x000e64000800007f */
[----:B-1----:R-:W-:Y:S05]  /*25a10*/  @!P0 BRA `(.L_x_577) ;  /* 0xfffffffc00f08947 */ /* 0x002fea000383ffff */
[----:B------:R-:W-:Y:S05]  /*25a20*/  BRA `(.L_x_591) ;  /* 0xfffffff800987947 */ /* 0x000fea000383ffff */
.L_x_578:
[----:B0-----:R0:W1:Y:S02]  /*25a30*/  SYNCS.PHASECHK.TRANS64.TRYWAIT P0, [R3+URZ], R2 ;  /* 0x00000002030075a7 */ /* 0x001064000800017f */
[----:B-1----:R-:W-:Y:S05]  /*25a40*/  @!P0 NANOSLEEP.SYNCS 0x989680 ;  /* 0x009896800000895d */ /* 0x002fea0003900000 */
[----:B------:R-:W1:Y:S02]  /*25a50*/  @!P0 SYNCS.PHASECHK.TRANS64 P0, [R3+URZ], R2 ;  /* 0x00000002030085a7 */ /* 0x000e64000800007f */
[----:B-1----:R-:W-:Y:S05]  /*25a60*/  @!P0 BRA `(.L_x_578) ;  /* 0xfffffffc00f08947 */ /* 0x002fea000383ffff */
[----:B------:R-:W-:Y:S05]  /*25a70*/  BRA `(.L_x_592) ;  /* 0xfffffff800a87947 */ /* 0x000fea000383ffff */
.L_x_579:
[----:B0-----:R0:W1:Y:S02]  /*25a80*/  SYNCS.PHASECHK.TRANS64.TRYWAIT P0, [R3+URZ], R2 ;  /* 0x00000002030075a7 */ /* 0x001064000800017f */
[----:B-1----:R-:W-:Y:S05]  /*25a90*/  @!P0 NANOSLEEP.SYNCS 0x989680 ;  /* 0x009896800000895d */ /* 0x002fea0003900000 */
[----:B------:R-:W1:Y:S02]  /*25aa0*/  @!P0 SYNCS.PHASECHK.TRANS64 P0, [R3+URZ], R2 ;  /* 0x00000002030085a7 */ /* 0x000e64000800007f */
[----:B-1----:R-:W-:Y:S05]  /*25ab0*/  @!P0 BRA `(.L_x_579) ;  /* 0xfffffffc00f08947 */ /* 0x002fea000383ffff */
[----:B------:R-:W-:Y:S05]  /*25ac0*/  BRA `(.L_x_593) ;  /* 0xfffffff800b87947 */ /* 0x000fea000383ffff */
.L_x_580:
[----:B0-----:R0:W1:Y:S02]  /*25ad0*/  SYNCS.PHASECHK.TRANS64.TRYWAIT P0, [R3+URZ], R2 ;  /* 0x00000002030075a7 */ /* 0x001064000800017f */
[----:B-1----:R-:W-:Y:S05]  /*25ae0*/  @!P0 NANOSLEEP.SYNCS 0x989680 ;  /* 0x009896800000895d */ /* 0x002fea0003900000 */
[----:B------:R-:W1:Y:S02]  /*25af0*/  @!P0 SYNCS.PHASECHK.TRANS64 P0, [R3+URZ], R2 ;  /* 0x00000002030085a7 */ /* 0x000e64000800007f */
[----:B-1----:R-:W-:Y:S05]  /*25b00*/  @!P0 BRA `(.L_x_580) ;  /* 0xfffffffc00f08947 */ /* 0x002fea000383ffff */
[----:B------:R-:W-:Y:S05]  /*25b10*/  BRA `(.L_x_594) ;  /* 0xfffffff800c87947 */ /* 0x000fea000383ffff */
.L_x_595:
[----:B------:R-:W-:-:S00]  /*25b20*/  BRA `(.L_x_595) ;  /* 0xfffffffc00fc7947 */ /* 0x000fc0000383ffff */
[----:B------:R-:W-:-:S00]  /*25b30*/  NOP ;  /* 0x0000000000007918 */ /* 0x000fc00000000000 */
        /* <DEDUP_REMOVED lines=12> */
.L_x_596:


//--------------------- .nv.shared._ZN7cutlass13device_kernelINS_4gemm6kernel13GemmUniversalIN4cute5tupleIJiiiiEEENS1_10collective13CollectiveMmaINS1_37MainloopSm90TmaGmmaWarpSpecializedFP8ILi7ENS5_IJNS4_1CILi2EEESB_NSA_ILi1EEEEEENS1_35KernelTmaWarpSpecializedCooperativeEEENS5_IJNSA_ILi256EEESG_NSA_ILi64EEEEEENS_12float_e4m3_tENS5_IJlSC_lEEESJ_SK_NS4_8TiledMMAINS4_8MMA_AtomIJNS4_4SM904GMMA31MMA_64x256x32_F32E4M3E4M3_SS_TNILNSO_7ScaleInE1ELSQ_1EEEEEENS4_6LayoutINS5_IJSB_SC_SC_EEENS5_IJSC_NSA_ILi0EEESV_EEEEENS5_IJNS4_10UnderscoreESY_SY_EEEEENS4_23SM90_TMA_LOAD_MULTICASTENS4_14ComposedLayoutINS4_7SwizzleILi2ELi4ELi3EEENS4_18smem_ptr_flag_bitsILi8EEENST_INS5_IJNSA_ILi8EEESH_EEENS5_IJSH_SC_EEEEEEEvNS4_8identityES11_S1B_vS1C_EENS_8epilogue10collective6detail29Sm90TmaWarpSpecializedAdapterINS1F_15DefaultEpilogueISJ_SK_SK_NS1E_6thread17LinearCombinationISJ_Li1EffLNS1J_9ScaleType4KindE0ELNS_15FloatRoundStyleE2ESJ_EENS1_15EpilogueDefaultEEEEEvvEEEEvNT_6ParamsE --------------------------
	.section	.nv.shared._ZN7cutlass13device_kernelINS_4gemm6kernel13GemmUniversalIN4cute5tupleIJiiiiEEENS1_10collective13CollectiveMmaINS1_37MainloopSm90TmaGmmaWarpSpecializedFP8ILi7ENS5_IJNS4_1CILi2EEESB_NSA_ILi1EEEEEENS1_35KernelTmaWarpSpecializedCooperativeEEENS5_IJNSA_ILi256EEESG_NSA_ILi64EEEEEENS_12float_e4m3_tENS5_IJlSC_lEEESJ_SK_NS4_8TiledMMAINS4_8MMA_AtomIJNS4_4SM904GMMA31MMA_64x256x32_F32E4M3E4M3_SS_TNILNSO_7ScaleInE1ELSQ_1EEEEEENS4_6LayoutINS5_IJSB_SC_SC_EEENS5_IJSC_NSA_ILi0EEESV_EEEEENS5_IJNS4_10UnderscoreESY_SY_EEEEENS4_23SM90_TMA_LOAD_MULTICASTENS4_14ComposedLayoutINS4_7SwizzleILi2ELi4ELi3EEENS4_18smem_ptr_flag_bitsILi8EEENST_INS5_IJNSA_ILi8EEESH_EEENS5_IJSH_SC_EEEEEEEvNS4_8identityES11_S1B_vS1C_EENS_8epilogue10collective6detail29Sm90TmaWarpSpecializedAdapterINS1F_15DefaultEpilogueISJ_SK_SK_NS1E_6thread17LinearCombinationISJ_Li1EffLNS1J_9ScaleType4KindE0ELNS_15FloatRoundStyleE2ESJ_EENS1_15EpilogueDefaultEEEEEvvEEEEvNT_6ParamsE,"aw",@nobits
	.sectionflags	@""
	.align	16
	.zero		1024


//--------------------- .nv.shared.reserved.0     --------------------------
	.section	.nv.shared.reserved.0,"aw",@nobits
	.weak		__nv_reservedSMEM_offset_0_alias
	.size		__nv_reservedSMEM_offset_0_alias, 0, 0
	.other		__nv_reservedSMEM_offset_0_alias,@"STO_CUDA_RESERVED_SHARED STV_DEFAULT"
__nv_reservedSMEM_offset_0_alias:
	.zero		0


//--------------------- .nv.global                --------------------------
	.section	.nv.global,"aw",@nobits
.nv.global:
	.type		_ZN39_INTERNAL_92102994_4_k_cu_5590d361_51254cute1_E,@object
	.size		_ZN39_INTERNAL_92102994_4_k_cu_5590d361_51254cute1_E,(_ZN39_INTERNAL_92102994_4_k_cu_5590d361_51254cuda3std3__45__cpo6cbeginE - _ZN39_INTERNAL_92102994_4_k_cu_5590d361_51254cute1_E)
_ZN39_INTERNAL_92102994_4_k_cu_5590d361_51254cute1_E:
	.zero		1
	.type		_ZN39_INTERNAL_92102994_4_k_cu_5590d361_51254cuda3std3__45__cpo6cbeginE,@object
	.size		_ZN39_INTERNAL_92102994_4_k_cu_5590d361_51254cuda3std3__45__cpo6cbeginE,(_ZN39_INTERNAL_92102994_4_k_cu_5590d361_51254cuda3std3__48in_placeE - _ZN39_INTERNAL_92102994_4_k_cu_5590d361_51254cuda3std3__45__cpo6cbeginE)
_ZN39_INTERNAL_92102994_4_k_cu_5590d361_51254cuda3std3__45__cpo6cbeginE:
	.zero		1
	.type		_ZN39_INTERNAL_92102994_4_k_cu_5590d361_51254cuda3std3__48in_placeE,@object
	.size		_ZN39_INTERNAL_92102994_4_k_cu_5590d361_51254cuda3std3__48in_placeE,(_ZN39_INTERNAL_92102994_4_k_cu_5590d361_51254cuda3std6ranges3__45__cpo9iter_moveE - _ZN39_INTERNAL_92102994_4_k_cu_5590d361_51254cuda3std3__48in_placeE)
_ZN39_INTERNAL_92102994_4_k_cu_5590d361_51254cuda3std3__48in_placeE:
	.zero		1
	.type		_ZN39_INTERNAL_92102994_4_k_cu_5590d361_51254cuda3std6ranges3__45__cpo9iter_moveE,@object
	.size		_ZN39_INTERNAL_92102994_4_k_cu_5590d361_51254cuda3std6ranges3__45__cpo9iter_moveE,(_ZN39_INTERNAL_92102994_4_k_cu_5590d361_51254cuda3std3__45__cpo5beginE - _ZN39_INTERNAL_92102994_4_k_cu_5590d361_51254cuda3std6ranges3__45__cpo9iter_moveE)
_ZN39_INTERNAL_92102994_4_k_cu_5590d361_51254cuda3std6ranges3__45__cpo9iter_moveE:
	.zero		1
	.type		_ZN39_INTERNAL_92102994_4_k_cu_5590d361_51254cuda3std3__45__cpo5beginE,@object
	.size		_ZN39_INTERNAL_92102994_4_k_cu_5590d361_51254cuda3std3__45__cpo5beginE,(_ZN39_INTERNAL_92102994_4_k_cu_5590d361_51254cuda3std3__441_GLOBAL__N__92102994_4_k_cu_5590d361_51256ignoreE - _ZN39_INTERNAL_92102994_4_k_cu_5590d361_51254cuda3std3__45__cpo5beginE)
_ZN39_INTERNAL_92102994_4_k_cu_5590d361_51254cuda3std3__45__cpo5beginE:
	.zero		1
	.type		_ZN39_INTERNAL_92102994_4_k_cu_5590d361_51254cuda3std3__441_GLOBAL__N__92102994_4_k_cu_5590d361_51256ignoreE,@object
	.size		_ZN39_INTERNAL_92102994_4_k_cu_5590d361_51254cuda3std3__441_GLOBAL__N__92102994_4_k_cu_5590d361_51256ignoreE,(_ZN39_INTERNAL_92102994_4_k_cu_5590d361_51254cute7productE - _ZN39_INTERNAL_92102994_4_k_cu_5590d361_51254cuda3std3__441_GLOBAL__N__92102994_4_k_cu_5590d361_51256ignoreE)
_ZN39_INTERNAL_92102994_4_k_cu_5590d361_51254cuda3std3__441_GLOBAL__N__92102994_4_k_cu_5590d361_51256ignoreE:
	.zero		1
	.type		_ZN39_INTERNAL_92102994_4_k_cu_5590d361_51254cute7productE,@object
	.size		_ZN39_INTERNAL_92102994_4_k_cu_5590d361_51254cute7productE,(_ZN39_INTERNAL_92102994_4_k_cu_5590d361_51254cuda3std3__45__cpo3endE - _ZN39_INTERNAL_92102994_4_k_cu_5590d361_51254cute7productE)
_ZN39_INTERNAL_92102994_4_k_cu_5590d361_51254cute7productE:
	.zero		1
	.type		_ZN39_INTERNAL_92102994_4_k_cu_5590d361_51254cuda3std3__45__cpo3endE,@object
	.size		_ZN39_INTERNAL_92102994_4_k_cu_5590d361_51254cuda3std3__45__cpo3endE,(_ZN39_INTERNAL_92102994_4_k_cu_5590d361_51254cuda3std3__419piecewise_constructE - _ZN39_INTERNAL_92102994_4_k_cu_5590d361_51254cuda3std3__45__cpo3endE)
_ZN39_INTERNAL_92102994_4_k_cu_5590d361_51254cuda3std3__45__cpo3endE:
	.zero		1
	.type		_ZN39_INTERNAL_92102994_4_k_cu_5590d361_51254cuda3std3__419piecewise_constructE,@object
	.size		_ZN39_INTERNAL_92102994_4_k_cu_5590d361_51254cuda3std3__419piecewise_constructE,(_ZN39_INTERNAL_92102994_4_k_cu_5590d361_51254cuda3std3__45__cpo4cendE - _ZN39_INTERNAL_92102994_4_k_cu_5590d361_51254cuda3std3__419piecewise_constructE)
_ZN39_INTERNAL_92102994_4_k_cu_5590d361_51254cuda3std3__419piecewise_constructE:
	.zero		1
	.type		_ZN39_INTERNAL_92102994_4_k_cu_5590d361_51254cuda3std3__45__cpo4cendE,@object
	.size		_ZN39_INTERNAL_92102994_4_k_cu_5590d361_51254cuda3std3__45__cpo4cendE,(_ZN39_INTERNAL_92102994_4_k_cu_5590d361_51254cuda3std6ranges3__45__cpo4swapE - _ZN39_INTERNAL_92102994_4_k_cu_5590d361_51254cuda3std3__45__cpo4cendE)
_ZN39_INTERNAL_92102994_4_k_cu_5590d361_51254cuda3std3__45__cpo4cendE:
	.zero		1
	.type		_ZN39_INTERNAL_92102994_4_k_cu_5590d361_51254cuda3std6ranges3__45__cpo4swapE,@object
	.size		_ZN39_INTERNAL_92102994_4_k_cu_5590d361_51254cuda3std6ranges3__45__cpo4swapE,(.L_7 - _ZN39_INTERNAL_92102994_4_k_cu_5590d361_51254cuda3std6ranges3__45__cpo4swapE)
_ZN39_INTERNAL_92102994_4_k_cu_5590d361_51254cuda3std6ranges3__45__cpo4swapE:
	.zero		1
.L_7:


//--------------------- .nv.constant0._ZN7cutlass13device_kernelINS_4gemm6kernel13GemmUniversalIN4cute5tupleIJiiiiEEENS1_10collective13CollectiveMmaINS1_37MainloopSm90TmaGmmaWarpSpecializedFP8ILi7ENS5_IJNS4_1CILi2EEESB_NSA_ILi1EEEEEENS1_35KernelTmaWarpSpecializedCooperativeEEENS5_IJNSA_ILi256EEESG_NSA_ILi64EEEEEENS_12float_e4m3_tENS5_IJlSC_lEEESJ_SK_NS4_8TiledMMAINS4_8MMA_AtomIJNS4_4SM904GMMA31MMA_64x256x32_F32E4M3E4M3_SS_TNILNSO_7ScaleInE1ELSQ_1EEEEEENS4_6LayoutINS5_IJSB_SC_SC_EEENS5_IJSC_NSA_ILi0EEESV_EEEEENS5_IJNS4_10UnderscoreESY_SY_EEEEENS4_23SM90_TMA_LOAD_MULTICASTENS4_14ComposedLayoutINS4_7SwizzleILi2ELi4ELi3EEENS4_18smem_ptr_flag_bitsILi8EEENST_INS5_IJNSA_ILi8EEESH_EEENS5_IJSH_SC_EEEEEEEvNS4_8identityES11_S1B_vS1C_EENS_8epilogue10collective6detail29Sm90TmaWarpSpecializedAdapterINS1F_15DefaultEpilogueISJ_SK_SK_NS1E_6thread17LinearCombinationISJ_Li1EffLNS1J_9ScaleType4KindE0ELNS_15FloatRoundStyleE2ESJ_EENS1_15EpilogueDefaultEEEEEvvEEEEvNT_6ParamsE --------------------------
	.section	.nv.constant0._ZN7cutlass13device_kernelINS_4gemm6kernel13GemmUniversalIN4cute5tupleIJiiiiEEENS1_10collective13CollectiveMmaINS1_37MainloopSm90TmaGmmaWarpSpecializedFP8ILi7ENS5_IJNS4_1CILi2EEESB_NSA_ILi1EEEEEENS1_35KernelTmaWarpSpecializedCooperativeEEENS5_IJNSA_ILi256EEESG_NSA_ILi64EEEEEENS_12float_e4m3_tENS5_IJlSC_lEEESJ_SK_NS4_8TiledMMAINS4_8MMA_AtomIJNS4_4SM904GMMA31MMA_64x256x32_F32E4M3E4M3_SS_TNILNSO_7ScaleInE1ELSQ_1EEEEEENS4_6LayoutINS5_IJSB_SC_SC_EEENS5_IJSC_NSA_ILi0EEESV_EEEEENS5_IJNS4_10UnderscoreESY_SY_EEEEENS4_23SM90_TMA_LOAD_MULTICASTENS4_14ComposedLayoutINS4_7SwizzleILi2ELi4ELi3EEENS4_18smem_ptr_flag_bitsILi8EEENST_INS5_IJNSA_ILi8EEESH_EEENS5_IJSH_SC_EEEEEEEvNS4_8identityES11_S1B_vS1C_EENS_8epilogue10collective6detail29Sm90TmaWarpSpecializedAdapterINS1F_15DefaultEpilogueISJ_SK_SK_NS1E_6thread17LinearCombinationISJ_Li1EffLNS1J_9ScaleType4KindE0ELNS_15FloatRoundStyleE2ESJ_EENS1_15EpilogueDefaultEEEEEvvEEEEvNT_6ParamsE,"a",@progbits
	.sectionflags	@""
	.align	4
.nv.constant0._ZN7cutlass13device_kernelINS_4gemm6kernel13GemmUniversalIN4cute5tupleIJiiiiEEENS1_10collective13CollectiveMmaINS1_37MainloopSm90TmaGmmaWarpSpecializedFP8ILi7ENS5_IJNS4_1CILi2EEESB_NSA_ILi1EEEEEENS1_35KernelTmaWarpSpecializedCooperativeEEENS5_IJNSA_ILi256EEESG_NSA_ILi64EEEEEENS_12float_e4m3_tENS5_IJlSC_lEEESJ_SK_NS4_8TiledMMAINS4_8MMA_AtomIJNS4_4SM904GMMA31MMA_64x256x32_F32E4M3E4M3_SS_TNILNSO_7ScaleInE1ELSQ_1EEEEEENS4_6LayoutINS5_IJSB_SC_SC_EEENS5_IJSC_NSA_ILi0EEESV_EEEEENS5_IJNS4_10UnderscoreESY_SY_EEEEENS4_23SM90_TMA_LOAD_MULTICASTENS4_14ComposedLayoutINS4_7SwizzleILi2ELi4ELi3EEENS4_18smem_ptr_flag_bitsILi8EEENST_INS5_IJNSA_ILi8EEESH_EEENS5_IJSH_SC_EEEEEEEvNS4_8identityES11_S1B_vS1C_EENS_8epilogue10collective6detail29Sm90TmaWarpSpecializedAdapterINS1F_15DefaultEpilogueISJ_SK_SK_NS1E_6thread17LinearCombinationISJ_Li1EffLNS1J_9ScaleType4KindE0ELNS_15FloatRoundStyleE2ESJ_EENS1_15EpilogueDefaultEEEEEvvEEEEvNT_6ParamsE:
	.zero		1664


//--------------------- SYMBOLS --------------------------

	.type		.nv.reservedSmem.offset0,@object
	.size		.nv.reservedSmem.offset0,0x4
